//
// Generated by NVIDIA NVVM Compiler
//
// Compiler Build ID: CL-36424714
// Cuda compilation tools, release 13.0, V13.0.88
// Based on NVVM 20.0.0
//

.version 9.0
.target sm_100
.address_size 64

	// .globl	main_kernel0
.extern .shared .align 16 .b8 buf_dyn_shmem[];

.visible .entry main_kernel0(
	.param .u64 .ptr .align 1 main_kernel0_param_0,
	.param .u64 .ptr .align 1 main_kernel0_param_1,
	.param .u64 .ptr .align 1 main_kernel0_param_2
)
.maxntid 216
{
	.reg .pred 	%p<12>;
	.reg .b16 	%rs<32>;
	.reg .b32 	%r<622>;
	.reg .b32 	%f<2618>;
	.reg .b64 	%rd<169>;

	ld.param.u64 	%rd168, [main_kernel0_param_0];
	ld.param.u64 	%rd9, [main_kernel0_param_1];
	mov.u32 	%r1, %tid.x;
	setp.gt.u32 	%p1, %r1, 191;
	@%p1 bra 	$L__BB0_2;
	mul.lo.s32 	%r44, %r1, 3;
	mov.u32 	%r45, %ctaid.x;
	shr.u32 	%r46, %r45, 3;
	mul.lo.s32 	%r47, %r46, 165888;
	mul.lo.s32 	%r48, %r1, 12;
	cvt.u64.u32 	%rd17, %r48;
	mov.u32 	%r49, buf_dyn_shmem;
	cvt.u64.u32 	%rd18, %r49;
	cvta.shared.u64 	%rd19, %rd18;
	add.s64 	%rd11, %rd19, %rd17;
	// begin inline asm
	{ .reg .u64 addr; cvta.to.shared.u64 addr, %rd11; cvt.u32.u64 %r38, addr; }

	// end inline asm
	shr.u32 	%r50, %r44, 2;
	and.b32  	%r51, %r44, 3;
	or.b32  	%r52, %r51, %r47;
	mad.lo.s32 	%r53, %r50, 1152, %r52;
	mul.wide.u32 	%rd20, %r53, 4;
	add.s64 	%rd12, %rd168, %rd20;
	// begin inline asm
	cp.async.ca.shared.global [%r38], [%rd12], 4;
	// end inline asm
	add.s64 	%rd13, %rd11, 4;
	// begin inline asm
	{ .reg .u64 addr; cvta.to.shared.u64 addr, %rd13; cvt.u32.u64 %r40, addr; }

	// end inline asm
	add.s32 	%r54, %r44, 1;
	shr.u32 	%r55, %r54, 2;
	and.b32  	%r56, %r54, 3;
	or.b32  	%r57, %r56, %r47;
	mad.lo.s32 	%r58, %r55, 1152, %r57;
	mul.wide.u32 	%rd21, %r58, 4;
	add.s64 	%rd14, %rd168, %rd21;
	// begin inline asm
	cp.async.ca.shared.global [%r40], [%rd14], 4;
	// end inline asm
	add.s64 	%rd15, %rd11, 8;
	// begin inline asm
	{ .reg .u64 addr; cvta.to.shared.u64 addr, %rd15; cvt.u32.u64 %r42, addr; }

	// end inline asm
	add.s32 	%r59, %r44, 2;
	shr.u32 	%r60, %r59, 2;
	and.b32  	%r61, %r59, 3;
	or.b32  	%r62, %r61, %r47;
	mad.lo.s32 	%r63, %r60, 1152, %r62;
	mul.wide.u32 	%rd22, %r63, 4;
	add.s64 	%rd16, %rd168, %rd22;
	// begin inline asm
	cp.async.ca.shared.global [%r42], [%rd16], 4;
	// end inline asm
$L__BB0_2:
	setp.gt.u32 	%p2, %r1, 191;
	cvt.u16.u32 	%rs1, %r1;
	mul.lo.s16 	%rs5, %rs1, 171;
	shr.u16 	%rs6, %rs5, 13;
	mul.wide.u16 	%r2, %rs6, 768;
	mov.u32 	%r3, %ctaid.x;
	and.b32  	%r4, %r3, 7;
	mul.lo.s16 	%rs7, %rs6, 48;
	sub.s16 	%rs8, %rs1, %rs7;
	mul.lo.s16 	%rs2, %rs8, 3;
	cvt.u32.u16 	%r64, %rs2;
	and.b32  	%r5, %r64, 255;
	mul.lo.s32 	%r65, %r4, 576;
	and.b32  	%r6, %r65, 3840;
	sub.s32 	%r7, %r2, %r6;
	mul.wide.u16 	%r66, %rs6, 1152;
	mul.lo.s32 	%r8, %r4, 144;
	add.s32 	%r9, %r66, %r8;
	@%p2 bra 	$L__BB0_4;
	add.s32 	%r73, %r7, 11520;
	shl.b32 	%r74, %r3, 1;
	mul.lo.s32 	%r75, %r1, 3;
	mul.lo.s32 	%r76, %r4, 9;
	shr.u32 	%r77, %r5, 4;
	add.s32 	%r78, %r77, %r76;
	shl.b32 	%r79, %r78, 6;
	and.b32  	%r80, %r79, 7936;
	shl.b32 	%r81, %r75, 5;
	and.b32  	%r82, %r81, 128;
	shr.u32 	%r83, %r5, 3;
	add.s32 	%r84, %r74, %r83;
	shl.b32 	%r85, %r84, 4;
	and.b32  	%r86, %r85, 112;
	shl.b32 	%r87, %r75, 2;
	and.b32  	%r88, %r87, 12;
	add.s32 	%r89, %r73, %r88;
	add.s32 	%r90, %r89, %r82;
	add.s32 	%r91, %r90, %r80;
	add.s32 	%r92, %r91, %r86;
	cvt.u64.u32 	%rd29, %r92;
	mov.u32 	%r93, buf_dyn_shmem;
	cvt.u64.u32 	%rd30, %r93;
	cvta.shared.u64 	%rd31, %rd30;
	add.s64 	%rd23, %rd31, %rd29;
	// begin inline asm
	{ .reg .u64 addr; cvta.to.shared.u64 addr, %rd23; cvt.u32.u64 %r67, addr; }

	// end inline asm
	add.s32 	%r94, %r9, %r5;
	mul.wide.u32 	%rd32, %r94, 4;
	add.s64 	%rd24, %rd9, %rd32;
	// begin inline asm
	cp.async.ca.shared.global [%r67], [%rd24], 4;
	// end inline asm
	add.s32 	%r95, %r5, 1;
	shr.u32 	%r96, %r95, 4;
	add.s32 	%r97, %r96, %r76;
	shl.b32 	%r98, %r97, 6;
	and.b32  	%r99, %r98, 7936;
	add.s32 	%r100, %r75, 1;
	shl.b32 	%r101, %r100, 5;
	and.b32  	%r102, %r101, 128;
	shr.u32 	%r103, %r95, 3;
	add.s32 	%r104, %r74, %r103;
	shl.b32 	%r105, %r104, 4;
	and.b32  	%r106, %r105, 112;
	shl.b32 	%r107, %r100, 2;
	and.b32  	%r108, %r107, 12;
	add.s32 	%r109, %r73, %r108;
	add.s32 	%r110, %r109, %r102;
	add.s32 	%r111, %r110, %r99;
	add.s32 	%r112, %r111, %r106;
	cvt.u64.u32 	%rd33, %r112;
	add.s64 	%rd25, %rd31, %rd33;
	// begin inline asm
	{ .reg .u64 addr; cvta.to.shared.u64 addr, %rd25; cvt.u32.u64 %r69, addr; }

	// end inline asm
	add.s64 	%rd26, %rd24, 4;
	// begin inline asm
	cp.async.ca.shared.global [%r69], [%rd26], 4;
	// end inline asm
	add.s32 	%r113, %r5, 2;
	shr.u32 	%r114, %r113, 4;
	add.s32 	%r115, %r114, %r76;
	shl.b32 	%r116, %r115, 6;
	and.b32  	%r117, %r116, 7936;
	add.s32 	%r118, %r75, 2;
	shl.b32 	%r119, %r118, 5;
	and.b32  	%r120, %r119, 128;
	shr.u32 	%r121, %r113, 3;
	add.s32 	%r122, %r74, %r121;
	shl.b32 	%r123, %r122, 4;
	and.b32  	%r124, %r123, 112;
	shl.b32 	%r125, %r118, 2;
	and.b32  	%r126, %r125, 12;
	add.s32 	%r127, %r73, %r126;
	add.s32 	%r128, %r127, %r120;
	add.s32 	%r129, %r128, %r117;
	add.s32 	%r130, %r129, %r124;
	cvt.u64.u32 	%rd34, %r130;
	add.s64 	%rd27, %rd31, %rd34;
	// begin inline asm
	{ .reg .u64 addr; cvta.to.shared.u64 addr, %rd27; cvt.u32.u64 %r71, addr; }

	// end inline asm
	add.s64 	%rd28, %rd24, 8;
	// begin inline asm
	cp.async.ca.shared.global [%r71], [%rd28], 4;
	// end inline asm
$L__BB0_4:
	setp.gt.u32 	%p3, %r1, 191;
	// begin inline asm
	cp.async.commit_group;
	// end inline asm
	@%p3 bra 	$L__BB0_6;
	shr.u32 	%r137, %r3, 3;
	mul.lo.s32 	%r138, %r137, 165888;
	mul.lo.s32 	%r139, %r1, 3;
	mul.lo.s32 	%r140, %r1, 12;
	cvt.u64.u32 	%rd41, %r140;
	mov.u32 	%r141, buf_dyn_shmem;
	cvt.u64.u32 	%rd42, %r141;
	cvta.shared.u64 	%rd43, %rd42;
	add.s64 	%rd44, %rd43, %rd41;
	add.s64 	%rd35, %rd44, 2304;
	// begin inline asm
	{ .reg .u64 addr; cvta.to.shared.u64 addr, %rd35; cvt.u32.u64 %r131, addr; }

	// end inline asm
	shr.u32 	%r142, %r139, 2;
	and.b32  	%r143, %r139, 3;
	or.b32  	%r144, %r138, %r143;
	mad.lo.s32 	%r145, %r142, 1152, %r144;
	mul.wide.u32 	%rd45, %r145, 4;
	add.s64 	%rd46, %rd168, %rd45;
	add.s64 	%rd36, %rd46, 16;
	// begin inline asm
	cp.async.ca.shared.global [%r131], [%rd36], 4;
	// end inline asm
	add.s64 	%rd37, %rd44, 2308;
	// begin inline asm
	{ .reg .u64 addr; cvta.to.shared.u64 addr, %rd37; cvt.u32.u64 %r133, addr; }

	// end inline asm
	add.s32 	%r146, %r139, 1;
	shr.u32 	%r147, %r146, 2;
	and.b32  	%r148, %r146, 3;
	or.b32  	%r149, %r138, %r148;
	mad.lo.s32 	%r150, %r147, 1152, %r149;
	mul.wide.u32 	%rd47, %r150, 4;
	add.s64 	%rd48, %rd168, %rd47;
	add.s64 	%rd38, %rd48, 16;
	// begin inline asm
	cp.async.ca.shared.global [%r133], [%rd38], 4;
	// end inline asm
	add.s64 	%rd39, %rd44, 2312;
	// begin inline asm
	{ .reg .u64 addr; cvta.to.shared.u64 addr, %rd39; cvt.u32.u64 %r135, addr; }

	// end inline asm
	add.s32 	%r151, %r139, 2;
	shr.u32 	%r152, %r151, 2;
	and.b32  	%r153, %r151, 3;
	or.b32  	%r154, %r138, %r153;
	mad.lo.s32 	%r155, %r152, 1152, %r154;
	mul.wide.u32 	%rd49, %r155, 4;
	add.s64 	%rd50, %rd168, %rd49;
	add.s64 	%rd40, %rd50, 16;
	// begin inline asm
	cp.async.ca.shared.global [%r135], [%rd40], 4;
	// end inline asm
$L__BB0_6:
	setp.gt.u32 	%p4, %r1, 191;
	cvt.u64.u16 	%rd51, %rs2;
	and.b64  	%rd52, %rd51, 255;
	cvt.u64.u32 	%rd53, %r9;
	add.s64 	%rd1, %rd53, %rd52;
	shl.b64 	%rd54, %rd1, 2;
	add.s64 	%rd2, %rd9, %rd54;
	@%p4 bra 	$L__BB0_8;
	add.s32 	%r162, %r7, 14592;
	shl.b32 	%r163, %r3, 1;
	mul.lo.s32 	%r164, %r1, 3;
	mul.lo.s32 	%r165, %r4, 9;
	shr.u32 	%r166, %r5, 4;
	add.s32 	%r167, %r166, %r165;
	shl.b32 	%r168, %r167, 6;
	and.b32  	%r169, %r168, 7936;
	shl.b32 	%r170, %r164, 5;
	and.b32  	%r171, %r170, 128;
	shr.u32 	%r172, %r5, 3;
	add.s32 	%r173, %r163, %r172;
	shl.b32 	%r174, %r173, 4;
	and.b32  	%r175, %r174, 112;
	shl.b32 	%r176, %r164, 2;
	and.b32  	%r177, %r176, 12;
	add.s32 	%r178, %r162, %r177;
	add.s32 	%r179, %r178, %r171;
	add.s32 	%r180, %r179, %r169;
	add.s32 	%r181, %r180, %r175;
	cvt.u64.u32 	%rd61, %r181;
	mov.u32 	%r182, buf_dyn_shmem;
	cvt.u64.u32 	%rd62, %r182;
	cvta.shared.u64 	%rd63, %rd62;
	add.s64 	%rd55, %rd63, %rd61;
	// begin inline asm
	{ .reg .u64 addr; cvta.to.shared.u64 addr, %rd55; cvt.u32.u64 %r156, addr; }

	// end inline asm
	add.s64 	%rd56, %rd2, 18432;
	// begin inline asm
	cp.async.ca.shared.global [%r156], [%rd56], 4;
	// end inline asm
	add.s32 	%r183, %r5, 1;
	shr.u32 	%r184, %r183, 4;
	add.s32 	%r185, %r184, %r165;
	shl.b32 	%r186, %r185, 6;
	and.b32  	%r187, %r186, 7936;
	add.s32 	%r188, %r164, 1;
	shl.b32 	%r189, %r188, 5;
	and.b32  	%r190, %r189, 128;
	shr.u32 	%r191, %r183, 3;
	add.s32 	%r192, %r163, %r191;
	shl.b32 	%r193, %r192, 4;
	and.b32  	%r194, %r193, 112;
	shl.b32 	%r195, %r188, 2;
	and.b32  	%r196, %r195, 12;
	add.s32 	%r197, %r162, %r196;
	add.s32 	%r198, %r197, %r190;
	add.s32 	%r199, %r198, %r187;
	add.s32 	%r200, %r199, %r194;
	cvt.u64.u32 	%rd64, %r200;
	add.s64 	%rd57, %rd63, %rd64;
	// begin inline asm
	{ .reg .u64 addr; cvta.to.shared.u64 addr, %rd57; cvt.u32.u64 %r158, addr; }

	// end inline asm
	add.s64 	%rd58, %rd2, 18436;
	// begin inline asm
	cp.async.ca.shared.global [%r158], [%rd58], 4;
	// end inline asm
	add.s32 	%r201, %r5, 2;
	shr.u32 	%r202, %r201, 4;
	add.s32 	%r203, %r202, %r165;
	shl.b32 	%r204, %r203, 6;
	and.b32  	%r205, %r204, 7936;
	add.s32 	%r206, %r164, 2;
	shl.b32 	%r207, %r206, 5;
	and.b32  	%r208, %r207, 128;
	shr.u32 	%r209, %r201, 3;
	add.s32 	%r210, %r163, %r209;
	shl.b32 	%r211, %r210, 4;
	and.b32  	%r212, %r211, 112;
	shl.b32 	%r213, %r206, 2;
	and.b32  	%r214, %r213, 12;
	add.s32 	%r215, %r162, %r214;
	add.s32 	%r216, %r215, %r208;
	add.s32 	%r217, %r216, %r205;
	add.s32 	%r218, %r217, %r212;
	cvt.u64.u32 	%rd65, %r218;
	add.s64 	%rd59, %rd63, %rd65;
	// begin inline asm
	{ .reg .u64 addr; cvta.to.shared.u64 addr, %rd59; cvt.u32.u64 %r160, addr; }

	// end inline asm
	add.s64 	%rd60, %rd2, 18440;
	// begin inline asm
	cp.async.ca.shared.global [%r160], [%rd60], 4;
	// end inline asm
$L__BB0_8:
	setp.gt.u32 	%p5, %r1, 191;
	// begin inline asm
	cp.async.commit_group;
	// end inline asm
	@%p5 bra 	$L__BB0_10;
	shr.u32 	%r225, %r3, 3;
	mul.lo.s32 	%r226, %r225, 165888;
	mul.lo.s32 	%r227, %r1, 3;
	mul.lo.s32 	%r228, %r1, 12;
	cvt.u64.u32 	%rd72, %r228;
	mov.u32 	%r229, buf_dyn_shmem;
	cvt.u64.u32 	%rd73, %r229;
	cvta.shared.u64 	%rd74, %rd73;
	add.s64 	%rd75, %rd74, %rd72;
	add.s64 	%rd66, %rd75, 4608;
	// begin inline asm
	{ .reg .u64 addr; cvta.to.shared.u64 addr, %rd66; cvt.u32.u64 %r219, addr; }

	// end inline asm
	shr.u32 	%r230, %r227, 2;
	and.b32  	%r231, %r227, 3;
	or.b32  	%r232, %r226, %r231;
	mad.lo.s32 	%r233, %r230, 1152, %r232;
	mul.wide.u32 	%rd76, %r233, 4;
	add.s64 	%rd77, %rd168, %rd76;
	add.s64 	%rd67, %rd77, 32;
	// begin inline asm
	cp.async.ca.shared.global [%r219], [%rd67], 4;
	// end inline asm
	add.s64 	%rd68, %rd75, 4612;
	// begin inline asm
	{ .reg .u64 addr; cvta.to.shared.u64 addr, %rd68; cvt.u32.u64 %r221, addr; }

	// end inline asm
	add.s32 	%r234, %r227, 1;
	shr.u32 	%r235, %r234, 2;
	and.b32  	%r236, %r234, 3;
	or.b32  	%r237, %r226, %r236;
	mad.lo.s32 	%r238, %r235, 1152, %r237;
	mul.wide.u32 	%rd78, %r238, 4;
	add.s64 	%rd79, %rd168, %rd78;
	add.s64 	%rd69, %rd79, 32;
	// begin inline asm
	cp.async.ca.shared.global [%r221], [%rd69], 4;
	// end inline asm
	add.s64 	%rd70, %rd75, 4616;
	// begin inline asm
	{ .reg .u64 addr; cvta.to.shared.u64 addr, %rd70; cvt.u32.u64 %r223, addr; }

	// end inline asm
	add.s32 	%r239, %r227, 2;
	shr.u32 	%r240, %r239, 2;
	and.b32  	%r241, %r239, 3;
	or.b32  	%r242, %r226, %r241;
	mad.lo.s32 	%r243, %r240, 1152, %r242;
	mul.wide.u32 	%rd80, %r243, 4;
	add.s64 	%rd81, %rd168, %rd80;
	add.s64 	%rd71, %rd81, 32;
	// begin inline asm
	cp.async.ca.shared.global [%r223], [%rd71], 4;
	// end inline asm
$L__BB0_10:
	setp.gt.u32 	%p6, %r1, 191;
	@%p6 bra 	$L__BB0_12;
	add.s32 	%r250, %r7, 17664;
	shl.b32 	%r251, %r3, 1;
	mul.lo.s32 	%r252, %r1, 3;
	mul.lo.s32 	%r253, %r4, 9;
	shr.u32 	%r254, %r5, 4;
	add.s32 	%r255, %r254, %r253;
	shl.b32 	%r256, %r255, 6;
	and.b32  	%r257, %r256, 7936;
	shl.b32 	%r258, %r252, 5;
	and.b32  	%r259, %r258, 128;
	shr.u32 	%r260, %r5, 3;
	add.s32 	%r261, %r251, %r260;
	shl.b32 	%r262, %r261, 4;
	and.b32  	%r263, %r262, 112;
	shl.b32 	%r264, %r252, 2;
	and.b32  	%r265, %r264, 12;
	add.s32 	%r266, %r250, %r265;
	add.s32 	%r267, %r266, %r259;
	add.s32 	%r268, %r267, %r257;
	add.s32 	%r269, %r268, %r263;
	cvt.u64.u32 	%rd88, %r269;
	mov.u32 	%r270, buf_dyn_shmem;
	cvt.u64.u32 	%rd89, %r270;
	cvta.shared.u64 	%rd90, %rd89;
	add.s64 	%rd82, %rd90, %rd88;
	// begin inline asm
	{ .reg .u64 addr; cvta.to.shared.u64 addr, %rd82; cvt.u32.u64 %r244, addr; }

	// end inline asm
	add.s64 	%rd83, %rd2, 36864;
	// begin inline asm
	cp.async.ca.shared.global [%r244], [%rd83], 4;
	// end inline asm
	add.s32 	%r271, %r5, 1;
	shr.u32 	%r272, %r271, 4;
	add.s32 	%r273, %r272, %r253;
	shl.b32 	%r274, %r273, 6;
	and.b32  	%r275, %r274, 7936;
	add.s32 	%r276, %r252, 1;
	shl.b32 	%r277, %r276, 5;
	and.b32  	%r278, %r277, 128;
	shr.u32 	%r279, %r271, 3;
	add.s32 	%r280, %r251, %r279;
	shl.b32 	%r281, %r280, 4;
	and.b32  	%r282, %r281, 112;
	shl.b32 	%r283, %r276, 2;
	and.b32  	%r284, %r283, 12;
	add.s32 	%r285, %r250, %r284;
	add.s32 	%r286, %r285, %r278;
	add.s32 	%r287, %r286, %r275;
	add.s32 	%r288, %r287, %r282;
	cvt.u64.u32 	%rd91, %r288;
	add.s64 	%rd84, %rd90, %rd91;
	// begin inline asm
	{ .reg .u64 addr; cvta.to.shared.u64 addr, %rd84; cvt.u32.u64 %r246, addr; }

	// end inline asm
	add.s64 	%rd85, %rd2, 36868;
	// begin inline asm
	cp.async.ca.shared.global [%r246], [%rd85], 4;
	// end inline asm
	add.s32 	%r289, %r5, 2;
	shr.u32 	%r290, %r289, 4;
	add.s32 	%r291, %r290, %r253;
	shl.b32 	%r292, %r291, 6;
	and.b32  	%r293, %r292, 7936;
	add.s32 	%r294, %r252, 2;
	shl.b32 	%r295, %r294, 5;
	and.b32  	%r296, %r295, 128;
	shr.u32 	%r297, %r289, 3;
	add.s32 	%r298, %r251, %r297;
	shl.b32 	%r299, %r298, 4;
	and.b32  	%r300, %r299, 112;
	shl.b32 	%r301, %r294, 2;
	and.b32  	%r302, %r301, 12;
	add.s32 	%r303, %r250, %r302;
	add.s32 	%r304, %r303, %r296;
	add.s32 	%r305, %r304, %r293;
	add.s32 	%r306, %r305, %r300;
	cvt.u64.u32 	%rd92, %r306;
	add.s64 	%rd86, %rd90, %rd92;
	// begin inline asm
	{ .reg .u64 addr; cvta.to.shared.u64 addr, %rd86; cvt.u32.u64 %r248, addr; }

	// end inline asm
	add.s64 	%rd87, %rd2, 36872;
	// begin inline asm
	cp.async.ca.shared.global [%r248], [%rd87], 4;
	// end inline asm
$L__BB0_12:
	setp.gt.u32 	%p7, %r1, 191;
	// begin inline asm
	cp.async.commit_group;
	// end inline asm
	@%p7 bra 	$L__BB0_14;
	shr.u32 	%r313, %r3, 3;
	mul.lo.s32 	%r314, %r313, 165888;
	mul.lo.s32 	%r315, %r1, 3;
	mul.lo.s32 	%r316, %r1, 12;
	cvt.u64.u32 	%rd99, %r316;
	mov.u32 	%r317, buf_dyn_shmem;
	cvt.u64.u32 	%rd100, %r317;
	cvta.shared.u64 	%rd101, %rd100;
	add.s64 	%rd102, %rd101, %rd99;
	add.s64 	%rd93, %rd102, 6912;
	// begin inline asm
	{ .reg .u64 addr; cvta.to.shared.u64 addr, %rd93; cvt.u32.u64 %r307, addr; }

	// end inline asm
	shr.u32 	%r318, %r315, 2;
	and.b32  	%r319, %r315, 3;
	or.b32  	%r320, %r314, %r319;
	mad.lo.s32 	%r321, %r318, 1152, %r320;
	mul.wide.u32 	%rd103, %r321, 4;
	add.s64 	%rd104, %rd168, %rd103;
	add.s64 	%rd94, %rd104, 48;
	// begin inline asm
	cp.async.ca.shared.global [%r307], [%rd94], 4;
	// end inline asm
	add.s64 	%rd95, %rd102, 6916;
	// begin inline asm
	{ .reg .u64 addr; cvta.to.shared.u64 addr, %rd95; cvt.u32.u64 %r309, addr; }

	// end inline asm
	add.s32 	%r322, %r315, 1;
	shr.u32 	%r323, %r322, 2;
	and.b32  	%r324, %r322, 3;
	or.b32  	%r325, %r314, %r324;
	mad.lo.s32 	%r326, %r323, 1152, %r325;
	mul.wide.u32 	%rd105, %r326, 4;
	add.s64 	%rd106, %rd168, %rd105;
	add.s64 	%rd96, %rd106, 48;
	// begin inline asm
	cp.async.ca.shared.global [%r309], [%rd96], 4;
	// end inline asm
	add.s64 	%rd97, %rd102, 6920;
	// begin inline asm
	{ .reg .u64 addr; cvta.to.shared.u64 addr, %rd97; cvt.u32.u64 %r311, addr; }

	// end inline asm
	add.s32 	%r327, %r315, 2;
	shr.u32 	%r328, %r327, 2;
	and.b32  	%r329, %r327, 3;
	or.b32  	%r330, %r314, %r329;
	mad.lo.s32 	%r331, %r328, 1152, %r330;
	mul.wide.u32 	%rd107, %r331, 4;
	add.s64 	%rd108, %rd168, %rd107;
	add.s64 	%rd98, %rd108, 48;
	// begin inline asm
	cp.async.ca.shared.global [%r311], [%rd98], 4;
	// end inline asm
$L__BB0_14:
	setp.gt.u32 	%p8, %r1, 191;
	@%p8 bra 	$L__BB0_16;
	add.s32 	%r338, %r7, 20736;
	shl.b32 	%r339, %r3, 1;
	mul.lo.s32 	%r340, %r1, 3;
	mul.lo.s32 	%r341, %r4, 9;
	shr.u32 	%r342, %r5, 4;
	add.s32 	%r343, %r342, %r341;
	shl.b32 	%r344, %r343, 6;
	and.b32  	%r345, %r344, 7936;
	shl.b32 	%r346, %r340, 5;
	and.b32  	%r347, %r346, 128;
	shr.u32 	%r348, %r5, 3;
	add.s32 	%r349, %r339, %r348;
	shl.b32 	%r350, %r349, 4;
	and.b32  	%r351, %r350, 112;
	shl.b32 	%r352, %r340, 2;
	and.b32  	%r353, %r352, 12;
	add.s32 	%r354, %r338, %r353;
	add.s32 	%r355, %r354, %r347;
	add.s32 	%r356, %r355, %r345;
	add.s32 	%r357, %r356, %r351;
	cvt.u64.u32 	%rd115, %r357;
	mov.u32 	%r358, buf_dyn_shmem;
	cvt.u64.u32 	%rd116, %r358;
	cvta.shared.u64 	%rd117, %rd116;
	add.s64 	%rd109, %rd117, %rd115;
	// begin inline asm
	{ .reg .u64 addr; cvta.to.shared.u64 addr, %rd109; cvt.u32.u64 %r332, addr; }

	// end inline asm
	add.s64 	%rd110, %rd2, 55296;
	// begin inline asm
	cp.async.ca.shared.global [%r332], [%rd110], 4;
	// end inline asm
	add.s32 	%r359, %r5, 1;
	shr.u32 	%r360, %r359, 4;
	add.s32 	%r361, %r360, %r341;
	shl.b32 	%r362, %r361, 6;
	and.b32  	%r363, %r362, 7936;
	add.s32 	%r364, %r340, 1;
	shl.b32 	%r365, %r364, 5;
	and.b32  	%r366, %r365, 128;
	shr.u32 	%r367, %r359, 3;
	add.s32 	%r368, %r339, %r367;
	shl.b32 	%r369, %r368, 4;
	and.b32  	%r370, %r369, 112;
	shl.b32 	%r371, %r364, 2;
	and.b32  	%r372, %r371, 12;
	add.s32 	%r373, %r338, %r372;
	add.s32 	%r374, %r373, %r366;
	add.s32 	%r375, %r374, %r363;
	add.s32 	%r376, %r375, %r370;
	cvt.u64.u32 	%rd118, %r376;
	add.s64 	%rd111, %rd117, %rd118;
	// begin inline asm
	{ .reg .u64 addr; cvta.to.shared.u64 addr, %rd111; cvt.u32.u64 %r334, addr; }

	// end inline asm
	add.s64 	%rd112, %rd2, 55300;
	// begin inline asm
	cp.async.ca.shared.global [%r334], [%rd112], 4;
	// end inline asm
	add.s32 	%r377, %r5, 2;
	shr.u32 	%r378, %r377, 4;
	add.s32 	%r379, %r378, %r341;
	shl.b32 	%r380, %r379, 6;
	and.b32  	%r381, %r380, 7936;
	add.s32 	%r382, %r340, 2;
	shl.b32 	%r383, %r382, 5;
	and.b32  	%r384, %r383, 128;
	shr.u32 	%r385, %r377, 3;
	add.s32 	%r386, %r339, %r385;
	shl.b32 	%r387, %r386, 4;
	and.b32  	%r388, %r387, 112;
	shl.b32 	%r389, %r382, 2;
	and.b32  	%r390, %r389, 12;
	add.s32 	%r391, %r338, %r390;
	add.s32 	%r392, %r391, %r384;
	add.s32 	%r393, %r392, %r381;
	add.s32 	%r394, %r393, %r388;
	cvt.u64.u32 	%rd119, %r394;
	add.s64 	%rd113, %rd117, %rd119;
	// begin inline asm
	{ .reg .u64 addr; cvta.to.shared.u64 addr, %rd113; cvt.u32.u64 %r336, addr; }

	// end inline asm
	add.s64 	%rd114, %rd2, 55304;
	// begin inline asm
	cp.async.ca.shared.global [%r336], [%rd114], 4;
	// end inline asm
$L__BB0_16:
	// begin inline asm
	cp.async.commit_group;
	// end inline asm
	// begin inline asm
	cp.async.wait_group 3;
	// end inline asm
	bar.sync 	0;
	mul.lo.s16 	%rs9, %rs1, 19;
	shr.u16 	%rs10, %rs9, 9;
	cvt.u32.u16 	%r10, %rs10;
	mul.wide.u16 	%r400, %rs10, 72;
	shr.u16 	%rs12, %rs5, 9;
	mul.lo.s16 	%rs13, %rs12, 3;
	sub.s16 	%rs3, %rs1, %rs13;
	mul.lo.s16 	%rs14, %rs3, 24;
	cvt.u32.u16 	%r401, %rs14;
	and.b32  	%r402, %r401, 248;
	add.s32 	%r403, %r400, %r402;
	shl.b32 	%r404, %r403, 2;
	mov.u32 	%r614, buf_dyn_shmem;
	add.s32 	%r405, %r614, %r404;
	ld.shared.f32 	%f2601, [%r405];
	ld.shared.f32 	%f2600, [%r405+16];
	ld.shared.f32 	%f2599, [%r405+32];
	ld.shared.f32 	%f2598, [%r405+48];
	ld.shared.f32 	%f2597, [%r405+64];
	ld.shared.f32 	%f2596, [%r405+80];
	mul.lo.s16 	%rs15, %rs10, 27;
	sub.s16 	%rs16, %rs1, %rs15;
	and.b16  	%rs17, %rs16, 255;
	mul.lo.s16 	%rs18, %rs17, 86;
	shr.u16 	%rs4, %rs18, 8;
	mul.wide.u16 	%r406, %rs4, 16;
	add.s32 	%r407, %r406, %r8;
	shl.b32 	%r408, %r3, 1;
	mul.wide.u16 	%r409, %rs4, 2;
	add.s32 	%r410, %r409, %r408;
	and.b32  	%r411, %r8, 960;
	and.b32  	%r412, %r407, 1984;
	shl.b32 	%r413, %r410, 2;
	and.b32  	%r414, %r413, 24;
	sub.s32 	%r415, %r412, %r411;
	or.b32  	%r416, %r415, %r414;
	shl.b32 	%r417, %r416, 2;
	add.s32 	%r418, %r614, %r417;
	ld.shared.v4.f32 	{%f2617, %f2616, %f2615, %f2614}, [%r418+11520];
	add.s32 	%r419, %r407, 4;
	and.b32  	%r420, %r419, 1984;
	sub.s32 	%r421, %r420, %r411;
	or.b32  	%r422, %r421, %r414;
	shl.b32 	%r423, %r422, 2;
	add.s32 	%r424, %r614, %r423;
	ld.shared.v4.f32 	{%f2613, %f2612, %f2611, %f2610}, [%r424+11648];
	add.s32 	%r425, %r407, 8;
	and.b32  	%r426, %r425, 1984;
	or.b32  	%r427, %r413, 4;
	and.b32  	%r428, %r427, 28;
	sub.s32 	%r429, %r426, %r411;
	or.b32  	%r430, %r429, %r428;
	shl.b32 	%r431, %r430, 2;
	add.s32 	%r432, %r614, %r431;
	ld.shared.v4.f32 	{%f2609, %f2608, %f2607, %f2606}, [%r432+11520];
	add.s32 	%r433, %r407, 12;
	and.b32  	%r434, %r433, 1984;
	sub.s32 	%r435, %r434, %r411;
	or.b32  	%r436, %r435, %r428;
	shl.b32 	%r437, %r436, 2;
	add.s32 	%r438, %r614, %r437;
	ld.shared.v4.f32 	{%f2605, %f2604, %f2603, %f2602}, [%r438+11648];
	mul.lo.s32 	%r439, %r1, 3;
	mul.lo.s32 	%r440, %r4, 9;
	add.s32 	%r441, %r439, 1;
	add.s32 	%r442, %r439, 2;
	shr.u32 	%r443, %r5, 4;
	add.s32 	%r444, %r443, %r440;
	shl.b32 	%r445, %r444, 6;
	and.b32  	%r446, %r445, 7936;
	shl.b32 	%r447, %r439, 5;
	and.b32  	%r448, %r447, 128;
	shr.u32 	%r449, %r5, 3;
	add.s32 	%r450, %r408, %r449;
	shl.b32 	%r451, %r450, 4;
	and.b32  	%r452, %r451, 112;
	shl.b32 	%r453, %r439, 2;
	and.b32  	%r454, %r453, 12;
	add.s32 	%r455, %r5, 1;
	shr.u32 	%r456, %r455, 4;
	add.s32 	%r457, %r456, %r440;
	shl.b32 	%r458, %r457, 6;
	and.b32  	%r459, %r458, 7936;
	shl.b32 	%r460, %r441, 5;
	and.b32  	%r461, %r460, 128;
	shr.u32 	%r462, %r455, 3;
	add.s32 	%r463, %r408, %r462;
	shl.b32 	%r464, %r463, 4;
	and.b32  	%r465, %r464, 112;
	shl.b32 	%r466, %r441, 2;
	and.b32  	%r467, %r466, 12;
	add.s32 	%r468, %r5, 2;
	shr.u32 	%r469, %r468, 4;
	add.s32 	%r470, %r469, %r440;
	shl.b32 	%r471, %r470, 6;
	and.b32  	%r472, %r471, 7936;
	shl.b32 	%r473, %r442, 5;
	and.b32  	%r474, %r473, 128;
	shr.u32 	%r475, %r468, 3;
	add.s32 	%r476, %r408, %r475;
	shl.b32 	%r477, %r476, 4;
	and.b32  	%r478, %r477, 112;
	shl.b32 	%r479, %r442, 2;
	and.b32  	%r480, %r479, 12;
	shl.b32 	%r481, %r440, 6;
	and.b32  	%r482, %r481, 3840;
	sub.s32 	%r619, %r614, %r482;
	mul.wide.u16 	%r483, %rs10, 288;
	and.b16  	%rs19, %rs14, 248;
	mul.wide.u16 	%r484, %rs19, 4;
	add.s32 	%r485, %r483, %r484;
	add.s32 	%r486, %r485, %r614;
	add.s32 	%r618, %r486, 2304;
	add.s32 	%r487, %r2, %r446;
	add.s32 	%r488, %r487, %r448;
	add.s32 	%r489, %r488, %r452;
	add.s32 	%r490, %r489, %r454;
	sub.s32 	%r491, %r490, %r6;
	add.s32 	%r615, %r491, 23808;
	add.s32 	%r492, %r2, %r459;
	add.s32 	%r493, %r492, %r461;
	add.s32 	%r494, %r493, %r465;
	add.s32 	%r495, %r494, %r467;
	sub.s32 	%r496, %r495, %r6;
	add.s32 	%r613, %r496, 23808;
	add.s32 	%r497, %r2, %r472;
	add.s32 	%r498, %r497, %r474;
	add.s32 	%r499, %r498, %r478;
	add.s32 	%r500, %r499, %r480;
	sub.s32 	%r501, %r500, %r6;
	add.s32 	%r612, %r501, 23808;
	add.s64 	%rd121, %rd54, %rd9;
	add.s64 	%rd167, %rd121, 73736;
	mov.b32 	%r621, 0;
	mov.f32 	%f2500, 0f00000000;
	mov.b32 	%r620, 1;
	mov.b32 	%r617, 9216;
	mov.b32 	%r616, 4;
	mov.f32 	%f2501, %f2500;
	mov.f32 	%f2502, %f2500;
	mov.f32 	%f2503, %f2500;
	mov.f32 	%f2504, %f2500;
	mov.f32 	%f2505, %f2500;
	mov.f32 	%f2506, %f2500;
	mov.f32 	%f2507, %f2500;
	mov.f32 	%f2508, %f2500;
	mov.f32 	%f2509, %f2500;
	mov.f32 	%f2510, %f2500;
	mov.f32 	%f2511, %f2500;
	mov.f32 	%f2512, %f2500;
	mov.f32 	%f2513, %f2500;
	mov.f32 	%f2514, %f2500;
	mov.f32 	%f2515, %f2500;
	mov.f32 	%f2516, %f2500;
	mov.f32 	%f2517, %f2500;
	mov.f32 	%f2518, %f2500;
	mov.f32 	%f2519, %f2500;
	mov.f32 	%f2520, %f2500;
	mov.f32 	%f2521, %f2500;
	mov.f32 	%f2522, %f2500;
	mov.f32 	%f2523, %f2500;
	mov.f32 	%f2524, %f2500;
	mov.f32 	%f2525, %f2500;
	mov.f32 	%f2526, %f2500;
	mov.f32 	%f2527, %f2500;
	mov.f32 	%f2528, %f2500;
	mov.f32 	%f2529, %f2500;
	mov.f32 	%f2530, %f2500;
	mov.f32 	%f2531, %f2500;
	mov.f32 	%f2532, %f2500;
	mov.f32 	%f2533, %f2500;
	mov.f32 	%f2534, %f2500;
	mov.f32 	%f2535, %f2500;
	mov.f32 	%f2536, %f2500;
	mov.f32 	%f2537, %f2500;
	mov.f32 	%f2538, %f2500;
	mov.f32 	%f2539, %f2500;
	mov.f32 	%f2540, %f2500;
	mov.f32 	%f2541, %f2500;
	mov.f32 	%f2542, %f2500;
	mov.f32 	%f2543, %f2500;
	mov.f32 	%f2544, %f2500;
	mov.f32 	%f2545, %f2500;
	mov.f32 	%f2546, %f2500;
	mov.f32 	%f2547, %f2500;
	mov.f32 	%f2548, %f2500;
	mov.f32 	%f2549, %f2500;
	mov.f32 	%f2550, %f2500;
	mov.f32 	%f2551, %f2500;
	mov.f32 	%f2552, %f2500;
	mov.f32 	%f2553, %f2500;
	mov.f32 	%f2554, %f2500;
	mov.f32 	%f2555, %f2500;
	mov.f32 	%f2556, %f2500;
	mov.f32 	%f2557, %f2500;
	mov.f32 	%f2558, %f2500;
	mov.f32 	%f2559, %f2500;
	mov.f32 	%f2560, %f2500;
	mov.f32 	%f2561, %f2500;
	mov.f32 	%f2562, %f2500;
	mov.f32 	%f2563, %f2500;
	mov.f32 	%f2564, %f2500;
	mov.f32 	%f2565, %f2500;
	mov.f32 	%f2566, %f2500;
	mov.f32 	%f2567, %f2500;
	mov.f32 	%f2568, %f2500;
	mov.f32 	%f2569, %f2500;
	mov.f32 	%f2570, %f2500;
	mov.f32 	%f2571, %f2500;
	mov.f32 	%f2572, %f2500;
	mov.f32 	%f2573, %f2500;
	mov.f32 	%f2574, %f2500;
	mov.f32 	%f2575, %f2500;
	mov.f32 	%f2576, %f2500;
	mov.f32 	%f2577, %f2500;
	mov.f32 	%f2578, %f2500;
	mov.f32 	%f2579, %f2500;
	mov.f32 	%f2580, %f2500;
	mov.f32 	%f2581, %f2500;
	mov.f32 	%f2582, %f2500;
	mov.f32 	%f2583, %f2500;
	mov.f32 	%f2584, %f2500;
	mov.f32 	%f2585, %f2500;
	mov.f32 	%f2586, %f2500;
	mov.f32 	%f2587, %f2500;
	mov.f32 	%f2588, %f2500;
	mov.f32 	%f2589, %f2500;
	mov.f32 	%f2590, %f2500;
	mov.f32 	%f2591, %f2500;
	mov.f32 	%f2592, %f2500;
	mov.f32 	%f2593, %f2500;
	mov.f32 	%f2594, %f2500;
	mov.f32 	%f2595, %f2500;
$L__BB0_17:
	mov.u32 	%r502, %tid.x;
	setp.gt.u32 	%p9, %r502, 191;
	mul.hi.u32 	%r503, %r616, -858993459;
	shr.u32 	%r504, %r503, 2;
	mul.lo.s32 	%r505, %r504, 11520;
	mul.lo.s32 	%r506, %r502, 12;
	sub.s32 	%r26, %r506, %r505;
	mul.lo.s32 	%r27, %r504, 15360;
	bar.sync 	0;
	@%p9 bra 	$L__BB0_19;
	add.s32 	%r513, %r617, %r26;
	cvt.u64.u32 	%rd128, %r513;
	mov.u32 	%r514, buf_dyn_shmem;
	cvt.u64.u32 	%rd129, %r514;
	cvta.shared.u64 	%rd130, %rd129;
	add.s64 	%rd122, %rd130, %rd128;
	// begin inline asm
	{ .reg .u64 addr; cvta.to.shared.u64 addr, %rd122; cvt.u32.u64 %r507, addr; }

	// end inline asm
	mov.u32 	%r515, %ctaid.x;
	shr.u32 	%r516, %r515, 3;
	mul.lo.s32 	%r517, %r516, 165888;
	cvt.u64.u32 	%rd131, %r517;
	mov.u32 	%r518, %tid.x;
	mul.lo.s32 	%r519, %r518, 3;
	and.b32  	%r520, %r519, 3;
	shr.u32 	%r521, %r519, 2;
	mul.lo.s32 	%r522, %r521, 1152;
	or.b32  	%r523, %r520, %r522;
	cvt.u64.u32 	%rd132, %r523;
	add.s64 	%rd133, %rd131, %rd132;
	shl.b64 	%rd134, %rd133, 2;
	add.s64 	%rd135, %rd134, %rd168;
	add.s64 	%rd123, %rd135, 64;
	// begin inline asm
	cp.async.ca.shared.global [%r507], [%rd123], 4;
	// end inline asm
	add.s64 	%rd124, %rd122, 4;
	// begin inline asm
	{ .reg .u64 addr; cvta.to.shared.u64 addr, %rd124; cvt.u32.u64 %r509, addr; }

	// end inline asm
	add.s32 	%r524, %r519, 1;
	and.b32  	%r525, %r524, 3;
	shr.u32 	%r526, %r524, 2;
	mul.lo.s32 	%r527, %r526, 1152;
	or.b32  	%r528, %r525, %r527;
	cvt.u64.u32 	%rd136, %r528;
	add.s64 	%rd137, %rd131, %rd136;
	shl.b64 	%rd138, %rd137, 2;
	add.s64 	%rd139, %rd138, %rd168;
	add.s64 	%rd125, %rd139, 64;
	// begin inline asm
	cp.async.ca.shared.global [%r509], [%rd125], 4;
	// end inline asm
	add.s64 	%rd126, %rd122, 8;
	// begin inline asm
	{ .reg .u64 addr; cvta.to.shared.u64 addr, %rd126; cvt.u32.u64 %r511, addr; }

	// end inline asm
	add.s32 	%r529, %r519, 2;
	and.b32  	%r530, %r529, 3;
	shr.u32 	%r531, %r529, 2;
	mul.lo.s32 	%r532, %r531, 1152;
	or.b32  	%r533, %r530, %r532;
	cvt.u64.u32 	%rd140, %r533;
	add.s64 	%rd141, %rd131, %rd140;
	shl.b64 	%rd142, %rd141, 2;
	add.s64 	%rd143, %rd142, %rd168;
	add.s64 	%rd127, %rd143, 64;
	// begin inline asm
	cp.async.ca.shared.global [%r511], [%rd127], 4;
	// end inline asm
$L__BB0_19:
	mov.u32 	%r534, %tid.x;
	setp.gt.u32 	%p10, %r534, 191;
	@%p10 bra 	$L__BB0_21;
	sub.s32 	%r541, %r615, %r27;
	cvt.u64.u32 	%rd150, %r541;
	mov.u32 	%r542, buf_dyn_shmem;
	cvt.u64.u32 	%rd151, %r542;
	cvta.shared.u64 	%rd152, %rd151;
	add.s64 	%rd144, %rd152, %rd150;
	// begin inline asm
	{ .reg .u64 addr; cvta.to.shared.u64 addr, %rd144; cvt.u32.u64 %r535, addr; }

	// end inline asm
	add.s64 	%rd145, %rd167, -8;
	// begin inline asm
	cp.async.ca.shared.global [%r535], [%rd145], 4;
	// end inline asm
	sub.s32 	%r543, %r613, %r27;
	cvt.u64.u32 	%rd153, %r543;
	add.s64 	%rd146, %rd152, %rd153;
	// begin inline asm
	{ .reg .u64 addr; cvta.to.shared.u64 addr, %rd146; cvt.u32.u64 %r537, addr; }

	// end inline asm
	add.s64 	%rd147, %rd167, -4;
	// begin inline asm
	cp.async.ca.shared.global [%r537], [%rd147], 4;
	// end inline asm
	sub.s32 	%r544, %r612, %r27;
	cvt.u64.u32 	%rd154, %r544;
	add.s64 	%rd148, %rd152, %rd154;
	// begin inline asm
	{ .reg .u64 addr; cvta.to.shared.u64 addr, %rd148; cvt.u32.u64 %r539, addr; }

	// end inline asm
	// begin inline asm
	cp.async.ca.shared.global [%r539], [%rd167], 4;
	// end inline asm
$L__BB0_21:
	mul.hi.u32 	%r545, %r620, -858993459;
	shr.u32 	%r546, %r545, 2;
	mul.lo.s32 	%r547, %r546, -15360;
	mul.hi.u32 	%r548, %r621, -858993459;
	shr.u32 	%r549, %r548, 2;
	mul.lo.s32 	%r550, %r549, -15360;
	// begin inline asm
	cp.async.commit_group;
	// end inline asm
	// begin inline asm
	cp.async.wait_group 3;
	// end inline asm
	bar.sync 	0;
	mad.lo.s32 	%r551, %r549, -11520, %r618;
	ld.shared.f32 	%f260, [%r551+-2300];
	.pragma "used_bytes_mask 65520";
	ld.shared.v4.f32 	{%f261, %f262, %f263, %f264}, [%r551+-2288];
	.pragma "used_bytes_mask 65520";
	ld.shared.v4.f32 	{%f265, %f266, %f267, %f268}, [%r551+-2272];
	.pragma "used_bytes_mask 65520";
	ld.shared.v4.f32 	{%f269, %f270, %f271, %f272}, [%r551+-2256];
	.pragma "used_bytes_mask 65520";
	ld.shared.v4.f32 	{%f273, %f274, %f275, %f276}, [%r551+-2240];
	.pragma "used_bytes_mask 65520";
	ld.shared.v4.f32 	{%f277, %f278, %f279, %f280}, [%r551+-2224];
	mov.u32 	%r552, %ctaid.x;
	and.b32  	%r553, %r552, 7;
	mul.lo.s32 	%r554, %r553, 576;
	and.b32  	%r555, %r554, 3840;
	shl.b16 	%rs20, %rs4, 4;
	cvt.u32.u16 	%r556, %rs20;
	mad.lo.s32 	%r557, %r553, 144, %r556;
	mul.wide.u16 	%r558, %rs4, 2;
	shl.b32 	%r559, %r552, 1;
	add.s32 	%r560, %r558, %r559;
	cvt.u16.u32 	%rs21, %r560;
	shr.u16 	%rs22, %rs21, 1;
	and.b16  	%rs23, %rs22, 3;
	mul.wide.u16 	%r561, %rs23, 32;
	cvt.u16.u32 	%rs24, %r557;
	shr.u16 	%rs25, %rs24, 6;
	and.b16  	%rs26, %rs25, 31;
	mul.wide.u16 	%r562, %rs26, 256;
	or.b32  	%r563, %r562, %r561;
	sub.s32 	%r564, %r563, %r555;
	add.s32 	%r565, %r614, %r564;
	add.s32 	%r566, %r565, %r550;
	ld.shared.v4.f32 	{%f281, %f282, %f283, %f284}, [%r566+12288];
	ld.shared.v4.f32 	{%f285, %f286, %f287, %f288}, [%r566+12416];
	or.b16  	%rs27, %rs21, 1;
	and.b16  	%rs28, %rs27, 7;
	mul.wide.u16 	%r567, %rs28, 16;
	or.b32  	%r568, %r562, %r567;
	sub.s32 	%r569, %r568, %r555;
	add.s32 	%r570, %r614, %r569;
	add.s32 	%r571, %r570, %r550;
	ld.shared.v4.f32 	{%f289, %f290, %f291, %f292}, [%r571+12288];
	ld.shared.v4.f32 	{%f293, %f294, %f295, %f296}, [%r571+12416];
	fma.rn.f32 	%f297, %f2601, %f2617, %f2595;
	fma.rn.f32 	%f298, %f2600, %f2617, %f2579;
	fma.rn.f32 	%f299, %f2599, %f2617, %f2563;
	fma.rn.f32 	%f300, %f2598, %f2617, %f2547;
	fma.rn.f32 	%f301, %f2597, %f2617, %f2531;
	fma.rn.f32 	%f302, %f2596, %f2617, %f2515;
	fma.rn.f32 	%f303, %f2601, %f2616, %f2594;
	fma.rn.f32 	%f304, %f2600, %f2616, %f2578;
	fma.rn.f32 	%f305, %f2599, %f2616, %f2562;
	fma.rn.f32 	%f306, %f2598, %f2616, %f2546;
	fma.rn.f32 	%f307, %f2597, %f2616, %f2530;
	fma.rn.f32 	%f308, %f2596, %f2616, %f2514;
	fma.rn.f32 	%f309, %f2601, %f2615, %f2593;
	fma.rn.f32 	%f310, %f2600, %f2615, %f2577;
	fma.rn.f32 	%f311, %f2599, %f2615, %f2561;
	fma.rn.f32 	%f312, %f2598, %f2615, %f2545;
	fma.rn.f32 	%f313, %f2597, %f2615, %f2529;
	fma.rn.f32 	%f314, %f2596, %f2615, %f2513;
	fma.rn.f32 	%f315, %f2601, %f2614, %f2592;
	fma.rn.f32 	%f316, %f2600, %f2614, %f2576;
	fma.rn.f32 	%f317, %f2599, %f2614, %f2560;
	fma.rn.f32 	%f318, %f2598, %f2614, %f2544;
	fma.rn.f32 	%f319, %f2597, %f2614, %f2528;
	fma.rn.f32 	%f320, %f2596, %f2614, %f2512;
	fma.rn.f32 	%f321, %f2601, %f2613, %f2591;
	fma.rn.f32 	%f322, %f2600, %f2613, %f2575;
	fma.rn.f32 	%f323, %f2599, %f2613, %f2559;
	fma.rn.f32 	%f324, %f2598, %f2613, %f2543;
	fma.rn.f32 	%f325, %f2597, %f2613, %f2527;
	fma.rn.f32 	%f326, %f2596, %f2613, %f2511;
	fma.rn.f32 	%f327, %f2601, %f2612, %f2590;
	fma.rn.f32 	%f328, %f2600, %f2612, %f2574;
	fma.rn.f32 	%f329, %f2599, %f2612, %f2558;
	fma.rn.f32 	%f330, %f2598, %f2612, %f2542;
	fma.rn.f32 	%f331, %f2597, %f2612, %f2526;
	fma.rn.f32 	%f332, %f2596, %f2612, %f2510;
	fma.rn.f32 	%f333, %f2601, %f2611, %f2589;
	fma.rn.f32 	%f334, %f2600, %f2611, %f2573;
	fma.rn.f32 	%f335, %f2599, %f2611, %f2557;
	fma.rn.f32 	%f336, %f2598, %f2611, %f2541;
	fma.rn.f32 	%f337, %f2597, %f2611, %f2525;
	fma.rn.f32 	%f338, %f2596, %f2611, %f2509;
	fma.rn.f32 	%f339, %f2601, %f2610, %f2588;
	fma.rn.f32 	%f340, %f2600, %f2610, %f2572;
	fma.rn.f32 	%f341, %f2599, %f2610, %f2556;
	fma.rn.f32 	%f342, %f2598, %f2610, %f2540;
	fma.rn.f32 	%f343, %f2597, %f2610, %f2524;
	fma.rn.f32 	%f344, %f2596, %f2610, %f2508;
	fma.rn.f32 	%f345, %f2601, %f2609, %f2587;
	fma.rn.f32 	%f346, %f2600, %f2609, %f2571;
	fma.rn.f32 	%f347, %f2599, %f2609, %f2555;
	fma.rn.f32 	%f348, %f2598, %f2609, %f2539;
	fma.rn.f32 	%f349, %f2597, %f2609, %f2523;
	fma.rn.f32 	%f350, %f2596, %f2609, %f2507;
	fma.rn.f32 	%f351, %f2601, %f2608, %f2586;
	fma.rn.f32 	%f352, %f2600, %f2608, %f2570;
	fma.rn.f32 	%f353, %f2599, %f2608, %f2554;
	fma.rn.f32 	%f354, %f2598, %f2608, %f2538;
	fma.rn.f32 	%f355, %f2597, %f2608, %f2522;
	fma.rn.f32 	%f356, %f2596, %f2608, %f2506;
	fma.rn.f32 	%f357, %f2601, %f2607, %f2585;
	fma.rn.f32 	%f358, %f2600, %f2607, %f2569;
	fma.rn.f32 	%f359, %f2599, %f2607, %f2553;
	fma.rn.f32 	%f360, %f2598, %f2607, %f2537;
	fma.rn.f32 	%f361, %f2597, %f2607, %f2521;
	fma.rn.f32 	%f362, %f2596, %f2607, %f2505;
	fma.rn.f32 	%f363, %f2601, %f2606, %f2584;
	fma.rn.f32 	%f364, %f2600, %f2606, %f2568;
	fma.rn.f32 	%f365, %f2599, %f2606, %f2552;
	fma.rn.f32 	%f366, %f2598, %f2606, %f2536;
	fma.rn.f32 	%f367, %f2597, %f2606, %f2520;
	fma.rn.f32 	%f368, %f2596, %f2606, %f2504;
	fma.rn.f32 	%f369, %f2601, %f2605, %f2583;
	fma.rn.f32 	%f370, %f2600, %f2605, %f2567;
	fma.rn.f32 	%f371, %f2599, %f2605, %f2551;
	fma.rn.f32 	%f372, %f2598, %f2605, %f2535;
	fma.rn.f32 	%f373, %f2597, %f2605, %f2519;
	fma.rn.f32 	%f374, %f2596, %f2605, %f2503;
	fma.rn.f32 	%f375, %f2601, %f2604, %f2582;
	fma.rn.f32 	%f376, %f2600, %f2604, %f2566;
	fma.rn.f32 	%f377, %f2599, %f2604, %f2550;
	fma.rn.f32 	%f378, %f2598, %f2604, %f2534;
	fma.rn.f32 	%f379, %f2597, %f2604, %f2518;
	fma.rn.f32 	%f380, %f2596, %f2604, %f2502;
	fma.rn.f32 	%f381, %f2601, %f2603, %f2581;
	fma.rn.f32 	%f382, %f2600, %f2603, %f2565;
	fma.rn.f32 	%f383, %f2599, %f2603, %f2549;
	fma.rn.f32 	%f384, %f2598, %f2603, %f2533;
	fma.rn.f32 	%f385, %f2597, %f2603, %f2517;
	fma.rn.f32 	%f386, %f2596, %f2603, %f2501;
	fma.rn.f32 	%f387, %f2601, %f2602, %f2580;
	fma.rn.f32 	%f388, %f2600, %f2602, %f2564;
	fma.rn.f32 	%f389, %f2599, %f2602, %f2548;
	fma.rn.f32 	%f390, %f2598, %f2602, %f2532;
	fma.rn.f32 	%f391, %f2597, %f2602, %f2516;
	fma.rn.f32 	%f392, %f2596, %f2602, %f2500;
	ld.shared.v2.f32 	{%f393, %f394}, [%r551+-2296];
	ld.shared.v4.f32 	{%f395, %f396, %f397, %f398}, [%r566+13056];
	ld.shared.v4.f32 	{%f399, %f400, %f401, %f402}, [%r566+13184];
	ld.shared.v4.f32 	{%f403, %f404, %f405, %f406}, [%r571+13056];
	ld.shared.v4.f32 	{%f407, %f408, %f409, %f410}, [%r571+13184];
	fma.rn.f32 	%f411, %f260, %f281, %f297;
	fma.rn.f32 	%f412, %f262, %f281, %f298;
	fma.rn.f32 	%f413, %f266, %f281, %f299;
	fma.rn.f32 	%f414, %f270, %f281, %f300;
	fma.rn.f32 	%f415, %f274, %f281, %f301;
	fma.rn.f32 	%f416, %f278, %f281, %f302;
	fma.rn.f32 	%f417, %f260, %f282, %f303;
	fma.rn.f32 	%f418, %f262, %f282, %f304;
	fma.rn.f32 	%f419, %f266, %f282, %f305;
	fma.rn.f32 	%f420, %f270, %f282, %f306;
	fma.rn.f32 	%f421, %f274, %f282, %f307;
	fma.rn.f32 	%f422, %f278, %f282, %f308;
	fma.rn.f32 	%f423, %f260, %f283, %f309;
	fma.rn.f32 	%f424, %f262, %f283, %f310;
	fma.rn.f32 	%f425, %f266, %f283, %f311;
	fma.rn.f32 	%f426, %f270, %f283, %f312;
	fma.rn.f32 	%f427, %f274, %f283, %f313;
	fma.rn.f32 	%f428, %f278, %f283, %f314;
	fma.rn.f32 	%f429, %f260, %f284, %f315;
	fma.rn.f32 	%f430, %f262, %f284, %f316;
	fma.rn.f32 	%f431, %f266, %f284, %f317;
	fma.rn.f32 	%f432, %f270, %f284, %f318;
	fma.rn.f32 	%f433, %f274, %f284, %f319;
	fma.rn.f32 	%f434, %f278, %f284, %f320;
	fma.rn.f32 	%f435, %f260, %f285, %f321;
	fma.rn.f32 	%f436, %f262, %f285, %f322;
	fma.rn.f32 	%f437, %f266, %f285, %f323;
	fma.rn.f32 	%f438, %f270, %f285, %f324;
	fma.rn.f32 	%f439, %f274, %f285, %f325;
	fma.rn.f32 	%f440, %f278, %f285, %f326;
	fma.rn.f32 	%f441, %f260, %f286, %f327;
	fma.rn.f32 	%f442, %f262, %f286, %f328;
	fma.rn.f32 	%f443, %f266, %f286, %f329;
	fma.rn.f32 	%f444, %f270, %f286, %f330;
	fma.rn.f32 	%f445, %f274, %f286, %f331;
	fma.rn.f32 	%f446, %f278, %f286, %f332;
	fma.rn.f32 	%f447, %f260, %f287, %f333;
	fma.rn.f32 	%f448, %f262, %f287, %f334;
	fma.rn.f32 	%f449, %f266, %f287, %f335;
	fma.rn.f32 	%f450, %f270, %f287, %f336;
	fma.rn.f32 	%f451, %f274, %f287, %f337;
	fma.rn.f32 	%f452, %f278, %f287, %f338;
	fma.rn.f32 	%f453, %f260, %f288, %f339;
	fma.rn.f32 	%f454, %f262, %f288, %f340;
	fma.rn.f32 	%f455, %f266, %f288, %f341;
	fma.rn.f32 	%f456, %f270, %f288, %f342;
	fma.rn.f32 	%f457, %f274, %f288, %f343;
	fma.rn.f32 	%f458, %f278, %f288, %f344;
	fma.rn.f32 	%f459, %f260, %f289, %f345;
	fma.rn.f32 	%f460, %f262, %f289, %f346;
	fma.rn.f32 	%f461, %f266, %f289, %f347;
	fma.rn.f32 	%f462, %f270, %f289, %f348;
	fma.rn.f32 	%f463, %f274, %f289, %f349;
	fma.rn.f32 	%f464, %f278, %f289, %f350;
	fma.rn.f32 	%f465, %f260, %f290, %f351;
	fma.rn.f32 	%f466, %f262, %f290, %f352;
	fma.rn.f32 	%f467, %f266, %f290, %f353;
	fma.rn.f32 	%f468, %f270, %f290, %f354;
	fma.rn.f32 	%f469, %f274, %f290, %f355;
	fma.rn.f32 	%f470, %f278, %f290, %f356;
	fma.rn.f32 	%f471, %f260, %f291, %f357;
	fma.rn.f32 	%f472, %f262, %f291, %f358;
	fma.rn.f32 	%f473, %f266, %f291, %f359;
	fma.rn.f32 	%f474, %f270, %f291, %f360;
	fma.rn.f32 	%f475, %f274, %f291, %f361;
	fma.rn.f32 	%f476, %f278, %f291, %f362;
	fma.rn.f32 	%f477, %f260, %f292, %f363;
	fma.rn.f32 	%f478, %f262, %f292, %f364;
	fma.rn.f32 	%f479, %f266, %f292, %f365;
	fma.rn.f32 	%f480, %f270, %f292, %f366;
	fma.rn.f32 	%f481, %f274, %f292, %f367;
	fma.rn.f32 	%f482, %f278, %f292, %f368;
	fma.rn.f32 	%f483, %f260, %f293, %f369;
	fma.rn.f32 	%f484, %f262, %f293, %f370;
	fma.rn.f32 	%f485, %f266, %f293, %f371;
	fma.rn.f32 	%f486, %f270, %f293, %f372;
	fma.rn.f32 	%f487, %f274, %f293, %f373;
	fma.rn.f32 	%f488, %f278, %f293, %f374;
	fma.rn.f32 	%f489, %f260, %f294, %f375;
	fma.rn.f32 	%f490, %f262, %f294, %f376;
	fma.rn.f32 	%f491, %f266, %f294, %f377;
	fma.rn.f32 	%f492, %f270, %f294, %f378;
	fma.rn.f32 	%f493, %f274, %f294, %f379;
	fma.rn.f32 	%f494, %f278, %f294, %f380;
	fma.rn.f32 	%f495, %f260, %f295, %f381;
	fma.rn.f32 	%f496, %f262, %f295, %f382;
	fma.rn.f32 	%f497, %f266, %f295, %f383;
	fma.rn.f32 	%f498, %f270, %f295, %f384;
	fma.rn.f32 	%f499, %f274, %f295, %f385;
	fma.rn.f32 	%f500, %f278, %f295, %f386;
	fma.rn.f32 	%f501, %f260, %f296, %f387;
	fma.rn.f32 	%f502, %f262, %f296, %f388;
	fma.rn.f32 	%f503, %f266, %f296, %f389;
	fma.rn.f32 	%f504, %f270, %f296, %f390;
	fma.rn.f32 	%f505, %f274, %f296, %f391;
	fma.rn.f32 	%f506, %f278, %f296, %f392;
	ld.shared.v4.f32 	{%f507, %f508, %f509, %f510}, [%r566+13824];
	ld.shared.v4.f32 	{%f511, %f512, %f513, %f514}, [%r566+13952];
	ld.shared.v4.f32 	{%f515, %f516, %f517, %f518}, [%r571+13824];
	ld.shared.v4.f32 	{%f519, %f520, %f521, %f522}, [%r571+13952];
	fma.rn.f32 	%f523, %f393, %f395, %f411;
	fma.rn.f32 	%f524, %f263, %f395, %f412;
	fma.rn.f32 	%f525, %f267, %f395, %f413;
	fma.rn.f32 	%f526, %f271, %f395, %f414;
	fma.rn.f32 	%f527, %f275, %f395, %f415;
	fma.rn.f32 	%f528, %f279, %f395, %f416;
	fma.rn.f32 	%f529, %f393, %f396, %f417;
	fma.rn.f32 	%f530, %f263, %f396, %f418;
	fma.rn.f32 	%f531, %f267, %f396, %f419;
	fma.rn.f32 	%f532, %f271, %f396, %f420;
	fma.rn.f32 	%f533, %f275, %f396, %f421;
	fma.rn.f32 	%f534, %f279, %f396, %f422;
	fma.rn.f32 	%f535, %f393, %f397, %f423;
	fma.rn.f32 	%f536, %f263, %f397, %f424;
	fma.rn.f32 	%f537, %f267, %f397, %f425;
	fma.rn.f32 	%f538, %f271, %f397, %f426;
	fma.rn.f32 	%f539, %f275, %f397, %f427;
	fma.rn.f32 	%f540, %f279, %f397, %f428;
	fma.rn.f32 	%f541, %f393, %f398, %f429;
	fma.rn.f32 	%f542, %f263, %f398, %f430;
	fma.rn.f32 	%f543, %f267, %f398, %f431;
	fma.rn.f32 	%f544, %f271, %f398, %f432;
	fma.rn.f32 	%f545, %f275, %f398, %f433;
	fma.rn.f32 	%f546, %f279, %f398, %f434;
	fma.rn.f32 	%f547, %f393, %f399, %f435;
	fma.rn.f32 	%f548, %f263, %f399, %f436;
	fma.rn.f32 	%f549, %f267, %f399, %f437;
	fma.rn.f32 	%f550, %f271, %f399, %f438;
	fma.rn.f32 	%f551, %f275, %f399, %f439;
	fma.rn.f32 	%f552, %f279, %f399, %f440;
	fma.rn.f32 	%f553, %f393, %f400, %f441;
	fma.rn.f32 	%f554, %f263, %f400, %f442;
	fma.rn.f32 	%f555, %f267, %f400, %f443;
	fma.rn.f32 	%f556, %f271, %f400, %f444;
	fma.rn.f32 	%f557, %f275, %f400, %f445;
	fma.rn.f32 	%f558, %f279, %f400, %f446;
	fma.rn.f32 	%f559, %f393, %f401, %f447;
	fma.rn.f32 	%f560, %f263, %f401, %f448;
	fma.rn.f32 	%f561, %f267, %f401, %f449;
	fma.rn.f32 	%f562, %f271, %f401, %f450;
	fma.rn.f32 	%f563, %f275, %f401, %f451;
	fma.rn.f32 	%f564, %f279, %f401, %f452;
	fma.rn.f32 	%f565, %f393, %f402, %f453;
	fma.rn.f32 	%f566, %f263, %f402, %f454;
	fma.rn.f32 	%f567, %f267, %f402, %f455;
	fma.rn.f32 	%f568, %f271, %f402, %f456;
	fma.rn.f32 	%f569, %f275, %f402, %f457;
	fma.rn.f32 	%f570, %f279, %f402, %f458;
	fma.rn.f32 	%f571, %f393, %f403, %f459;
	fma.rn.f32 	%f572, %f263, %f403, %f460;
	fma.rn.f32 	%f573, %f267, %f403, %f461;
	fma.rn.f32 	%f574, %f271, %f403, %f462;
	fma.rn.f32 	%f575, %f275, %f403, %f463;
	fma.rn.f32 	%f576, %f279, %f403, %f464;
	fma.rn.f32 	%f577, %f393, %f404, %f465;
	fma.rn.f32 	%f578, %f263, %f404, %f466;
	fma.rn.f32 	%f579, %f267, %f404, %f467;
	fma.rn.f32 	%f580, %f271, %f404, %f468;
	fma.rn.f32 	%f581, %f275, %f404, %f469;
	fma.rn.f32 	%f582, %f279, %f404, %f470;
	fma.rn.f32 	%f583, %f393, %f405, %f471;
	fma.rn.f32 	%f584, %f263, %f405, %f472;
	fma.rn.f32 	%f585, %f267, %f405, %f473;
	fma.rn.f32 	%f586, %f271, %f405, %f474;
	fma.rn.f32 	%f587, %f275, %f405, %f475;
	fma.rn.f32 	%f588, %f279, %f405, %f476;
	fma.rn.f32 	%f589, %f393, %f406, %f477;
	fma.rn.f32 	%f590, %f263, %f406, %f478;
	fma.rn.f32 	%f591, %f267, %f406, %f479;
	fma.rn.f32 	%f592, %f271, %f406, %f480;
	fma.rn.f32 	%f593, %f275, %f406, %f481;
	fma.rn.f32 	%f594, %f279, %f406, %f482;
	fma.rn.f32 	%f595, %f393, %f407, %f483;
	fma.rn.f32 	%f596, %f263, %f407, %f484;
	fma.rn.f32 	%f597, %f267, %f407, %f485;
	fma.rn.f32 	%f598, %f271, %f407, %f486;
	fma.rn.f32 	%f599, %f275, %f407, %f487;
	fma.rn.f32 	%f600, %f279, %f407, %f488;
	fma.rn.f32 	%f601, %f393, %f408, %f489;
	fma.rn.f32 	%f602, %f263, %f408, %f490;
	fma.rn.f32 	%f603, %f267, %f408, %f491;
	fma.rn.f32 	%f604, %f271, %f408, %f492;
	fma.rn.f32 	%f605, %f275, %f408, %f493;
	fma.rn.f32 	%f606, %f279, %f408, %f494;
	fma.rn.f32 	%f607, %f393, %f409, %f495;
	fma.rn.f32 	%f608, %f263, %f409, %f496;
	fma.rn.f32 	%f609, %f267, %f409, %f497;
	fma.rn.f32 	%f610, %f271, %f409, %f498;
	fma.rn.f32 	%f611, %f275, %f409, %f499;
	fma.rn.f32 	%f612, %f279, %f409, %f500;
	fma.rn.f32 	%f613, %f393, %f410, %f501;
	fma.rn.f32 	%f614, %f263, %f410, %f502;
	fma.rn.f32 	%f615, %f267, %f410, %f503;
	fma.rn.f32 	%f616, %f271, %f410, %f504;
	fma.rn.f32 	%f617, %f275, %f410, %f505;
	fma.rn.f32 	%f618, %f279, %f410, %f506;
	add.s32 	%r621, %r621, 1;
	mad.lo.s32 	%r572, %r546, -11520, %r618;
	ld.shared.f32 	%f2601, [%r572];
	ld.shared.f32 	%f2600, [%r572+16];
	ld.shared.f32 	%f2599, [%r572+32];
	ld.shared.f32 	%f2598, [%r572+48];
	ld.shared.f32 	%f2597, [%r572+64];
	ld.shared.f32 	%f2596, [%r572+80];
	add.s32 	%r573, %r619, %r563;
	add.s32 	%r574, %r573, %r547;
	ld.shared.v4.f32 	{%f2617, %f2616, %f2615, %f2614}, [%r574+14592];
	ld.shared.v4.f32 	{%f2613, %f2612, %f2611, %f2610}, [%r574+14720];
	add.s32 	%r575, %r619, %r568;
	add.s32 	%r576, %r575, %r547;
	ld.shared.v4.f32 	{%f2609, %f2608, %f2607, %f2606}, [%r576+14592];
	ld.shared.v4.f32 	{%f2605, %f2604, %f2603, %f2602}, [%r576+14720];
	fma.rn.f32 	%f2595, %f394, %f507, %f523;
	fma.rn.f32 	%f2579, %f264, %f507, %f524;
	fma.rn.f32 	%f2563, %f268, %f507, %f525;
	fma.rn.f32 	%f2547, %f272, %f507, %f526;
	fma.rn.f32 	%f2531, %f276, %f507, %f527;
	fma.rn.f32 	%f2515, %f280, %f507, %f528;
	fma.rn.f32 	%f2594, %f394, %f508, %f529;
	fma.rn.f32 	%f2578, %f264, %f508, %f530;
	fma.rn.f32 	%f2562, %f268, %f508, %f531;
	fma.rn.f32 	%f2546, %f272, %f508, %f532;
	fma.rn.f32 	%f2530, %f276, %f508, %f533;
	fma.rn.f32 	%f2514, %f280, %f508, %f534;
	fma.rn.f32 	%f2593, %f394, %f509, %f535;
	fma.rn.f32 	%f2577, %f264, %f509, %f536;
	fma.rn.f32 	%f2561, %f268, %f509, %f537;
	fma.rn.f32 	%f2545, %f272, %f509, %f538;
	fma.rn.f32 	%f2529, %f276, %f509, %f539;
	fma.rn.f32 	%f2513, %f280, %f509, %f540;
	fma.rn.f32 	%f2592, %f394, %f510, %f541;
	fma.rn.f32 	%f2576, %f264, %f510, %f542;
	fma.rn.f32 	%f2560, %f268, %f510, %f543;
	fma.rn.f32 	%f2544, %f272, %f510, %f544;
	fma.rn.f32 	%f2528, %f276, %f510, %f545;
	fma.rn.f32 	%f2512, %f280, %f510, %f546;
	fma.rn.f32 	%f2591, %f394, %f511, %f547;
	fma.rn.f32 	%f2575, %f264, %f511, %f548;
	fma.rn.f32 	%f2559, %f268, %f511, %f549;
	fma.rn.f32 	%f2543, %f272, %f511, %f550;
	fma.rn.f32 	%f2527, %f276, %f511, %f551;
	fma.rn.f32 	%f2511, %f280, %f511, %f552;
	fma.rn.f32 	%f2590, %f394, %f512, %f553;
	fma.rn.f32 	%f2574, %f264, %f512, %f554;
	fma.rn.f32 	%f2558, %f268, %f512, %f555;
	fma.rn.f32 	%f2542, %f272, %f512, %f556;
	fma.rn.f32 	%f2526, %f276, %f512, %f557;
	fma.rn.f32 	%f2510, %f280, %f512, %f558;
	fma.rn.f32 	%f2589, %f394, %f513, %f559;
	fma.rn.f32 	%f2573, %f264, %f513, %f560;
	fma.rn.f32 	%f2557, %f268, %f513, %f561;
	fma.rn.f32 	%f2541, %f272, %f513, %f562;
	fma.rn.f32 	%f2525, %f276, %f513, %f563;
	fma.rn.f32 	%f2509, %f280, %f513, %f564;
	fma.rn.f32 	%f2588, %f394, %f514, %f565;
	fma.rn.f32 	%f2572, %f264, %f514, %f566;
	fma.rn.f32 	%f2556, %f268, %f514, %f567;
	fma.rn.f32 	%f2540, %f272, %f514, %f568;
	fma.rn.f32 	%f2524, %f276, %f514, %f569;
	fma.rn.f32 	%f2508, %f280, %f514, %f570;
	fma.rn.f32 	%f2587, %f394, %f515, %f571;
	fma.rn.f32 	%f2571, %f264, %f515, %f572;
	fma.rn.f32 	%f2555, %f268, %f515, %f573;
	fma.rn.f32 	%f2539, %f272, %f515, %f574;
	fma.rn.f32 	%f2523, %f276, %f515, %f575;
	fma.rn.f32 	%f2507, %f280, %f515, %f576;
	fma.rn.f32 	%f2586, %f394, %f516, %f577;
	fma.rn.f32 	%f2570, %f264, %f516, %f578;
	fma.rn.f32 	%f2554, %f268, %f516, %f579;
	fma.rn.f32 	%f2538, %f272, %f516, %f580;
	fma.rn.f32 	%f2522, %f276, %f516, %f581;
	fma.rn.f32 	%f2506, %f280, %f516, %f582;
	fma.rn.f32 	%f2585, %f394, %f517, %f583;
	fma.rn.f32 	%f2569, %f264, %f517, %f584;
	fma.rn.f32 	%f2553, %f268, %f517, %f585;
	fma.rn.f32 	%f2537, %f272, %f517, %f586;
	fma.rn.f32 	%f2521, %f276, %f517, %f587;
	fma.rn.f32 	%f2505, %f280, %f517, %f588;
	fma.rn.f32 	%f2584, %f394, %f518, %f589;
	fma.rn.f32 	%f2568, %f264, %f518, %f590;
	fma.rn.f32 	%f2552, %f268, %f518, %f591;
	fma.rn.f32 	%f2536, %f272, %f518, %f592;
	fma.rn.f32 	%f2520, %f276, %f518, %f593;
	fma.rn.f32 	%f2504, %f280, %f518, %f594;
	fma.rn.f32 	%f2583, %f394, %f519, %f595;
	fma.rn.f32 	%f2567, %f264, %f519, %f596;
	fma.rn.f32 	%f2551, %f268, %f519, %f597;
	fma.rn.f32 	%f2535, %f272, %f519, %f598;
	fma.rn.f32 	%f2519, %f276, %f519, %f599;
	fma.rn.f32 	%f2503, %f280, %f519, %f600;
	fma.rn.f32 	%f2582, %f394, %f520, %f601;
	fma.rn.f32 	%f2566, %f264, %f520, %f602;
	fma.rn.f32 	%f2550, %f268, %f520, %f603;
	fma.rn.f32 	%f2534, %f272, %f520, %f604;
	fma.rn.f32 	%f2518, %f276, %f520, %f605;
	fma.rn.f32 	%f2502, %f280, %f520, %f606;
	fma.rn.f32 	%f2581, %f394, %f521, %f607;
	fma.rn.f32 	%f2565, %f264, %f521, %f608;
	fma.rn.f32 	%f2549, %f268, %f521, %f609;
	fma.rn.f32 	%f2533, %f272, %f521, %f610;
	fma.rn.f32 	%f2517, %f276, %f521, %f611;
	fma.rn.f32 	%f2501, %f280, %f521, %f612;
	fma.rn.f32 	%f2580, %f394, %f522, %f613;
	fma.rn.f32 	%f2564, %f264, %f522, %f614;
	fma.rn.f32 	%f2548, %f268, %f522, %f615;
	fma.rn.f32 	%f2532, %f272, %f522, %f616;
	fma.rn.f32 	%f2516, %f276, %f522, %f617;
	fma.rn.f32 	%f2500, %f280, %f522, %f618;
	add.s32 	%r620, %r620, 1;
	add.s32 	%r619, %r619, 3072;
	add.s32 	%r618, %r618, 2304;
	add.s32 	%r617, %r617, 2304;
	add.s32 	%r616, %r616, 1;
	add.s32 	%r615, %r615, 3072;
	add.s32 	%r614, %r614, 3072;
	add.s32 	%r613, %r613, 3072;
	add.s32 	%r612, %r612, 3072;
	add.s64 	%rd168, %rd168, 16;
	add.s64 	%rd167, %rd167, 18432;
	setp.ne.s32 	%p11, %r617, 663552;
	@%p11 bra 	$L__BB0_17;
	ld.param.u64 	%rd166, [main_kernel0_param_2];
	cvta.to.global.u64 	%rd155, %rd166;
	// begin inline asm
	cp.async.wait_group 2;
	// end inline asm
	bar.sync 	0;
	mul.lo.s16 	%rs29, %rs3, 24;
	cvt.u32.u16 	%r577, %rs29;
	and.b32  	%r578, %r577, 248;
	mad.lo.s32 	%r579, %r10, 72, %r578;
	shl.b32 	%r580, %r579, 2;
	mov.u32 	%r581, buf_dyn_shmem;
	add.s32 	%r582, %r581, %r580;
	ld.shared.f32 	%f619, [%r582+9220];
	.pragma "used_bytes_mask 65520";
	ld.shared.v4.f32 	{%f620, %f621, %f622, %f623}, [%r582+9232];
	.pragma "used_bytes_mask 65520";
	ld.shared.v4.f32 	{%f624, %f625, %f626, %f627}, [%r582+9248];
	.pragma "used_bytes_mask 65520";
	ld.shared.v4.f32 	{%f628, %f629, %f630, %f631}, [%r582+9264];
	.pragma "used_bytes_mask 65520";
	ld.shared.v4.f32 	{%f632, %f633, %f634, %f635}, [%r582+9280];
	.pragma "used_bytes_mask 65520";
	ld.shared.v4.f32 	{%f636, %f637, %f638, %f639}, [%r582+9296];
	shl.b16 	%rs30, %rs4, 4;
	cvt.u32.u16 	%r583, %rs30;
	mov.u32 	%r584, %ctaid.x;
	and.b32  	%r585, %r584, 7;
	mul.lo.s32 	%r586, %r585, 144;
	add.s32 	%r587, %r583, %r586;
	and.b32  	%r588, %r587, 1984;
	and.b32  	%r589, %r586, 960;
	sub.s32 	%r590, %r588, %r589;
	mul.wide.u16 	%r591, %rs4, 2;
	shl.b32 	%r592, %r584, 1;
	add.s32 	%r593, %r591, %r592;
	shl.b32 	%r594, %r593, 2;
	and.b32  	%r595, %r594, 24;
	or.b32  	%r596, %r590, %r595;
	shl.b32 	%r597, %r596, 2;
	add.s32 	%r598, %r581, %r597;
	ld.shared.v4.f32 	{%f640, %f641, %f642, %f643}, [%r598+24576];
	ld.shared.v4.f32 	{%f644, %f645, %f646, %f647}, [%r598+24704];
	or.b32  	%r599, %r594, 4;
	and.b32  	%r600, %r599, 28;
	or.b32  	%r601, %r590, %r600;
	shl.b32 	%r602, %r601, 2;
	add.s32 	%r603, %r581, %r602;
	ld.shared.v4.f32 	{%f648, %f649, %f650, %f651}, [%r603+24576];
	ld.shared.v4.f32 	{%f652, %f653, %f654, %f655}, [%r603+24704];
	fma.rn.f32 	%f656, %f2601, %f2617, %f2595;
	fma.rn.f32 	%f657, %f2600, %f2617, %f2579;
	fma.rn.f32 	%f658, %f2599, %f2617, %f2563;
	fma.rn.f32 	%f659, %f2598, %f2617, %f2547;
	fma.rn.f32 	%f660, %f2597, %f2617, %f2531;
	fma.rn.f32 	%f661, %f2596, %f2617, %f2515;
	fma.rn.f32 	%f662, %f2601, %f2616, %f2594;
	fma.rn.f32 	%f663, %f2600, %f2616, %f2578;
	fma.rn.f32 	%f664, %f2599, %f2616, %f2562;
	fma.rn.f32 	%f665, %f2598, %f2616, %f2546;
	fma.rn.f32 	%f666, %f2597, %f2616, %f2530;
	fma.rn.f32 	%f667, %f2596, %f2616, %f2514;
	fma.rn.f32 	%f668, %f2601, %f2615, %f2593;
	fma.rn.f32 	%f669, %f2600, %f2615, %f2577;
	fma.rn.f32 	%f670, %f2599, %f2615, %f2561;
	fma.rn.f32 	%f671, %f2598, %f2615, %f2545;
	fma.rn.f32 	%f672, %f2597, %f2615, %f2529;
	fma.rn.f32 	%f673, %f2596, %f2615, %f2513;
	fma.rn.f32 	%f674, %f2601, %f2614, %f2592;
	fma.rn.f32 	%f675, %f2600, %f2614, %f2576;
	fma.rn.f32 	%f676, %f2599, %f2614, %f2560;
	fma.rn.f32 	%f677, %f2598, %f2614, %f2544;
	fma.rn.f32 	%f678, %f2597, %f2614, %f2528;
	fma.rn.f32 	%f679, %f2596, %f2614, %f2512;
	fma.rn.f32 	%f680, %f2601, %f2613, %f2591;
	fma.rn.f32 	%f681, %f2600, %f2613, %f2575;
	fma.rn.f32 	%f682, %f2599, %f2613, %f2559;
	fma.rn.f32 	%f683, %f2598, %f2613, %f2543;
	fma.rn.f32 	%f684, %f2597, %f2613, %f2527;
	fma.rn.f32 	%f685, %f2596, %f2613, %f2511;
	fma.rn.f32 	%f686, %f2601, %f2612, %f2590;
	fma.rn.f32 	%f687, %f2600, %f2612, %f2574;
	fma.rn.f32 	%f688, %f2599, %f2612, %f2558;
	fma.rn.f32 	%f689, %f2598, %f2612, %f2542;
	fma.rn.f32 	%f690, %f2597, %f2612, %f2526;
	fma.rn.f32 	%f691, %f2596, %f2612, %f2510;
	fma.rn.f32 	%f692, %f2601, %f2611, %f2589;
	fma.rn.f32 	%f693, %f2600, %f2611, %f2573;
	fma.rn.f32 	%f694, %f2599, %f2611, %f2557;
	fma.rn.f32 	%f695, %f2598, %f2611, %f2541;
	fma.rn.f32 	%f696, %f2597, %f2611, %f2525;
	fma.rn.f32 	%f697, %f2596, %f2611, %f2509;
	fma.rn.f32 	%f698, %f2601, %f2610, %f2588;
	fma.rn.f32 	%f699, %f2600, %f2610, %f2572;
	fma.rn.f32 	%f700, %f2599, %f2610, %f2556;
	fma.rn.f32 	%f701, %f2598, %f2610, %f2540;
	fma.rn.f32 	%f702, %f2597, %f2610, %f2524;
	fma.rn.f32 	%f703, %f2596, %f2610, %f2508;
	fma.rn.f32 	%f704, %f2601, %f2609, %f2587;
	fma.rn.f32 	%f705, %f2600, %f2609, %f2571;
	fma.rn.f32 	%f706, %f2599, %f2609, %f2555;
	fma.rn.f32 	%f707, %f2598, %f2609, %f2539;
	fma.rn.f32 	%f708, %f2597, %f2609, %f2523;
	fma.rn.f32 	%f709, %f2596, %f2609, %f2507;
	fma.rn.f32 	%f710, %f2601, %f2608, %f2586;
	fma.rn.f32 	%f711, %f2600, %f2608, %f2570;
	fma.rn.f32 	%f712, %f2599, %f2608, %f2554;
	fma.rn.f32 	%f713, %f2598, %f2608, %f2538;
	fma.rn.f32 	%f714, %f2597, %f2608, %f2522;
	fma.rn.f32 	%f715, %f2596, %f2608, %f2506;
	fma.rn.f32 	%f716, %f2601, %f2607, %f2585;
	fma.rn.f32 	%f717, %f2600, %f2607, %f2569;
	fma.rn.f32 	%f718, %f2599, %f2607, %f2553;
	fma.rn.f32 	%f719, %f2598, %f2607, %f2537;
	fma.rn.f32 	%f720, %f2597, %f2607, %f2521;
	fma.rn.f32 	%f721, %f2596, %f2607, %f2505;
	fma.rn.f32 	%f722, %f2601, %f2606, %f2584;
	fma.rn.f32 	%f723, %f2600, %f2606, %f2568;
	fma.rn.f32 	%f724, %f2599, %f2606, %f2552;
	fma.rn.f32 	%f725, %f2598, %f2606, %f2536;
	fma.rn.f32 	%f726, %f2597, %f2606, %f2520;
	fma.rn.f32 	%f727, %f2596, %f2606, %f2504;
	fma.rn.f32 	%f728, %f2601, %f2605, %f2583;
	fma.rn.f32 	%f729, %f2600, %f2605, %f2567;
	fma.rn.f32 	%f730, %f2599, %f2605, %f2551;
	fma.rn.f32 	%f731, %f2598, %f2605, %f2535;
	fma.rn.f32 	%f732, %f2597, %f2605, %f2519;
	fma.rn.f32 	%f733, %f2596, %f2605, %f2503;
	fma.rn.f32 	%f734, %f2601, %f2604, %f2582;
	fma.rn.f32 	%f735, %f2600, %f2604, %f2566;
	fma.rn.f32 	%f736, %f2599, %f2604, %f2550;
	fma.rn.f32 	%f737, %f2598, %f2604, %f2534;
	fma.rn.f32 	%f738, %f2597, %f2604, %f2518;
	fma.rn.f32 	%f739, %f2596, %f2604, %f2502;
	fma.rn.f32 	%f740, %f2601, %f2603, %f2581;
	fma.rn.f32 	%f741, %f2600, %f2603, %f2565;
	fma.rn.f32 	%f742, %f2599, %f2603, %f2549;
	fma.rn.f32 	%f743, %f2598, %f2603, %f2533;
	fma.rn.f32 	%f744, %f2597, %f2603, %f2517;
	fma.rn.f32 	%f745, %f2596, %f2603, %f2501;
	fma.rn.f32 	%f746, %f2601, %f2602, %f2580;
	fma.rn.f32 	%f747, %f2600, %f2602, %f2564;
	fma.rn.f32 	%f748, %f2599, %f2602, %f2548;
	fma.rn.f32 	%f749, %f2598, %f2602, %f2532;
	fma.rn.f32 	%f750, %f2597, %f2602, %f2516;
	fma.rn.f32 	%f751, %f2596, %f2602, %f2500;
	ld.shared.v2.f32 	{%f752, %f753}, [%r582+9224];
	ld.shared.v4.f32 	{%f754, %f755, %f756, %f757}, [%r598+25344];
	ld.shared.v4.f32 	{%f758, %f759, %f760, %f761}, [%r598+25472];
	ld.shared.v4.f32 	{%f762, %f763, %f764, %f765}, [%r603+25344];
	ld.shared.v4.f32 	{%f766, %f767, %f768, %f769}, [%r603+25472];
	fma.rn.f32 	%f770, %f619, %f640, %f656;
	fma.rn.f32 	%f771, %f621, %f640, %f657;
	fma.rn.f32 	%f772, %f625, %f640, %f658;
	fma.rn.f32 	%f773, %f629, %f640, %f659;
	fma.rn.f32 	%f774, %f633, %f640, %f660;
	fma.rn.f32 	%f775, %f637, %f640, %f661;
	fma.rn.f32 	%f776, %f619, %f641, %f662;
	fma.rn.f32 	%f777, %f621, %f641, %f663;
	fma.rn.f32 	%f778, %f625, %f641, %f664;
	fma.rn.f32 	%f779, %f629, %f641, %f665;
	fma.rn.f32 	%f780, %f633, %f641, %f666;
	fma.rn.f32 	%f781, %f637, %f641, %f667;
	fma.rn.f32 	%f782, %f619, %f642, %f668;
	fma.rn.f32 	%f783, %f621, %f642, %f669;
	fma.rn.f32 	%f784, %f625, %f642, %f670;
	fma.rn.f32 	%f785, %f629, %f642, %f671;
	fma.rn.f32 	%f786, %f633, %f642, %f672;
	fma.rn.f32 	%f787, %f637, %f642, %f673;
	fma.rn.f32 	%f788, %f619, %f643, %f674;
	fma.rn.f32 	%f789, %f621, %f643, %f675;
	fma.rn.f32 	%f790, %f625, %f643, %f676;
	fma.rn.f32 	%f791, %f629, %f643, %f677;
	fma.rn.f32 	%f792, %f633, %f643, %f678;
	fma.rn.f32 	%f793, %f637, %f643, %f679;
	fma.rn.f32 	%f794, %f619, %f644, %f680;
	fma.rn.f32 	%f795, %f621, %f644, %f681;
	fma.rn.f32 	%f796, %f625, %f644, %f682;
	fma.rn.f32 	%f797, %f629, %f644, %f683;
	fma.rn.f32 	%f798, %f633, %f644, %f684;
	fma.rn.f32 	%f799, %f637, %f644, %f685;
	fma.rn.f32 	%f800, %f619, %f645, %f686;
	fma.rn.f32 	%f801, %f621, %f645, %f687;
	fma.rn.f32 	%f802, %f625, %f645, %f688;
	fma.rn.f32 	%f803, %f629, %f645, %f689;
	fma.rn.f32 	%f804, %f633, %f645, %f690;
	fma.rn.f32 	%f805, %f637, %f645, %f691;
	fma.rn.f32 	%f806, %f619, %f646, %f692;
	fma.rn.f32 	%f807, %f621, %f646, %f693;
	fma.rn.f32 	%f808, %f625, %f646, %f694;
	fma.rn.f32 	%f809, %f629, %f646, %f695;
	fma.rn.f32 	%f810, %f633, %f646, %f696;
	fma.rn.f32 	%f811, %f637, %f646, %f697;
	fma.rn.f32 	%f812, %f619, %f647, %f698;
	fma.rn.f32 	%f813, %f621, %f647, %f699;
	fma.rn.f32 	%f814, %f625, %f647, %f700;
	fma.rn.f32 	%f815, %f629, %f647, %f701;
	fma.rn.f32 	%f816, %f633, %f647, %f702;
	fma.rn.f32 	%f817, %f637, %f647, %f703;
	fma.rn.f32 	%f818, %f619, %f648, %f704;
	fma.rn.f32 	%f819, %f621, %f648, %f705;
	fma.rn.f32 	%f820, %f625, %f648, %f706;
	fma.rn.f32 	%f821, %f629, %f648, %f707;
	fma.rn.f32 	%f822, %f633, %f648, %f708;
	fma.rn.f32 	%f823, %f637, %f648, %f709;
	fma.rn.f32 	%f824, %f619, %f649, %f710;
	fma.rn.f32 	%f825, %f621, %f649, %f711;
	fma.rn.f32 	%f826, %f625, %f649, %f712;
	fma.rn.f32 	%f827, %f629, %f649, %f713;
	fma.rn.f32 	%f828, %f633, %f649, %f714;
	fma.rn.f32 	%f829, %f637, %f649, %f715;
	fma.rn.f32 	%f830, %f619, %f650, %f716;
	fma.rn.f32 	%f831, %f621, %f650, %f717;
	fma.rn.f32 	%f832, %f625, %f650, %f718;
	fma.rn.f32 	%f833, %f629, %f650, %f719;
	fma.rn.f32 	%f834, %f633, %f650, %f720;
	fma.rn.f32 	%f835, %f637, %f650, %f721;
	fma.rn.f32 	%f836, %f619, %f651, %f722;
	fma.rn.f32 	%f837, %f621, %f651, %f723;
	fma.rn.f32 	%f838, %f625, %f651, %f724;
	fma.rn.f32 	%f839, %f629, %f651, %f725;
	fma.rn.f32 	%f840, %f633, %f651, %f726;
	fma.rn.f32 	%f841, %f637, %f651, %f727;
	fma.rn.f32 	%f842, %f619, %f652, %f728;
	fma.rn.f32 	%f843, %f621, %f652, %f729;
	fma.rn.f32 	%f844, %f625, %f652, %f730;
	fma.rn.f32 	%f845, %f629, %f652, %f731;
	fma.rn.f32 	%f846, %f633, %f652, %f732;
	fma.rn.f32 	%f847, %f637, %f652, %f733;
	fma.rn.f32 	%f848, %f619, %f653, %f734;
	fma.rn.f32 	%f849, %f621, %f653, %f735;
	fma.rn.f32 	%f850, %f625, %f653, %f736;
	fma.rn.f32 	%f851, %f629, %f653, %f737;
	fma.rn.f32 	%f852, %f633, %f653, %f738;
	fma.rn.f32 	%f853, %f637, %f653, %f739;
	fma.rn.f32 	%f854, %f619, %f654, %f740;
	fma.rn.f32 	%f855, %f621, %f654, %f741;
	fma.rn.f32 	%f856, %f625, %f654, %f742;
	fma.rn.f32 	%f857, %f629, %f654, %f743;
	fma.rn.f32 	%f858, %f633, %f654, %f744;
	fma.rn.f32 	%f859, %f637, %f654, %f745;
	fma.rn.f32 	%f860, %f619, %f655, %f746;
	fma.rn.f32 	%f861, %f621, %f655, %f747;
	fma.rn.f32 	%f862, %f625, %f655, %f748;
	fma.rn.f32 	%f863, %f629, %f655, %f749;
	fma.rn.f32 	%f864, %f633, %f655, %f750;
	fma.rn.f32 	%f865, %f637, %f655, %f751;
	ld.shared.v4.f32 	{%f866, %f867, %f868, %f869}, [%r598+26112];
	ld.shared.v4.f32 	{%f870, %f871, %f872, %f873}, [%r598+26240];
	ld.shared.v4.f32 	{%f874, %f875, %f876, %f877}, [%r603+26112];
	ld.shared.v4.f32 	{%f878, %f879, %f880, %f881}, [%r603+26240];
	fma.rn.f32 	%f882, %f752, %f754, %f770;
	fma.rn.f32 	%f883, %f622, %f754, %f771;
	fma.rn.f32 	%f884, %f626, %f754, %f772;
	fma.rn.f32 	%f885, %f630, %f754, %f773;
	fma.rn.f32 	%f886, %f634, %f754, %f774;
	fma.rn.f32 	%f887, %f638, %f754, %f775;
	fma.rn.f32 	%f888, %f752, %f755, %f776;
	fma.rn.f32 	%f889, %f622, %f755, %f777;
	fma.rn.f32 	%f890, %f626, %f755, %f778;
	fma.rn.f32 	%f891, %f630, %f755, %f779;
	fma.rn.f32 	%f892, %f634, %f755, %f780;
	fma.rn.f32 	%f893, %f638, %f755, %f781;
	fma.rn.f32 	%f894, %f752, %f756, %f782;
	fma.rn.f32 	%f895, %f622, %f756, %f783;
	fma.rn.f32 	%f896, %f626, %f756, %f784;
	fma.rn.f32 	%f897, %f630, %f756, %f785;
	fma.rn.f32 	%f898, %f634, %f756, %f786;
	fma.rn.f32 	%f899, %f638, %f756, %f787;
	fma.rn.f32 	%f900, %f752, %f757, %f788;
	fma.rn.f32 	%f901, %f622, %f757, %f789;
	fma.rn.f32 	%f902, %f626, %f757, %f790;
	fma.rn.f32 	%f903, %f630, %f757, %f791;
	fma.rn.f32 	%f904, %f634, %f757, %f792;
	fma.rn.f32 	%f905, %f638, %f757, %f793;
	fma.rn.f32 	%f906, %f752, %f758, %f794;
	fma.rn.f32 	%f907, %f622, %f758, %f795;
	fma.rn.f32 	%f908, %f626, %f758, %f796;
	fma.rn.f32 	%f909, %f630, %f758, %f797;
	fma.rn.f32 	%f910, %f634, %f758, %f798;
	fma.rn.f32 	%f911, %f638, %f758, %f799;
	fma.rn.f32 	%f912, %f752, %f759, %f800;
	fma.rn.f32 	%f913, %f622, %f759, %f801;
	fma.rn.f32 	%f914, %f626, %f759, %f802;
	fma.rn.f32 	%f915, %f630, %f759, %f803;
	fma.rn.f32 	%f916, %f634, %f759, %f804;
	fma.rn.f32 	%f917, %f638, %f759, %f805;
	fma.rn.f32 	%f918, %f752, %f760, %f806;
	fma.rn.f32 	%f919, %f622, %f760, %f807;
	fma.rn.f32 	%f920, %f626, %f760, %f808;
	fma.rn.f32 	%f921, %f630, %f760, %f809;
	fma.rn.f32 	%f922, %f634, %f760, %f810;
	fma.rn.f32 	%f923, %f638, %f760, %f811;
	fma.rn.f32 	%f924, %f752, %f761, %f812;
	fma.rn.f32 	%f925, %f622, %f761, %f813;
	fma.rn.f32 	%f926, %f626, %f761, %f814;
	fma.rn.f32 	%f927, %f630, %f761, %f815;
	fma.rn.f32 	%f928, %f634, %f761, %f816;
	fma.rn.f32 	%f929, %f638, %f761, %f817;
	fma.rn.f32 	%f930, %f752, %f762, %f818;
	fma.rn.f32 	%f931, %f622, %f762, %f819;
	fma.rn.f32 	%f932, %f626, %f762, %f820;
	fma.rn.f32 	%f933, %f630, %f762, %f821;
	fma.rn.f32 	%f934, %f634, %f762, %f822;
	fma.rn.f32 	%f935, %f638, %f762, %f823;
	fma.rn.f32 	%f936, %f752, %f763, %f824;
	fma.rn.f32 	%f937, %f622, %f763, %f825;
	fma.rn.f32 	%f938, %f626, %f763, %f826;
	fma.rn.f32 	%f939, %f630, %f763, %f827;
	fma.rn.f32 	%f940, %f634, %f763, %f828;
	fma.rn.f32 	%f941, %f638, %f763, %f829;
	fma.rn.f32 	%f942, %f752, %f764, %f830;
	fma.rn.f32 	%f943, %f622, %f764, %f831;
	fma.rn.f32 	%f944, %f626, %f764, %f832;
	fma.rn.f32 	%f945, %f630, %f764, %f833;
	fma.rn.f32 	%f946, %f634, %f764, %f834;
	fma.rn.f32 	%f947, %f638, %f764, %f835;
	fma.rn.f32 	%f948, %f752, %f765, %f836;
	fma.rn.f32 	%f949, %f622, %f765, %f837;
	fma.rn.f32 	%f950, %f626, %f765, %f838;
	fma.rn.f32 	%f951, %f630, %f765, %f839;
	fma.rn.f32 	%f952, %f634, %f765, %f840;
	fma.rn.f32 	%f953, %f638, %f765, %f841;
	fma.rn.f32 	%f954, %f752, %f766, %f842;
	fma.rn.f32 	%f955, %f622, %f766, %f843;
	fma.rn.f32 	%f956, %f626, %f766, %f844;
	fma.rn.f32 	%f957, %f630, %f766, %f845;
	fma.rn.f32 	%f958, %f634, %f766, %f846;
	fma.rn.f32 	%f959, %f638, %f766, %f847;
	fma.rn.f32 	%f960, %f752, %f767, %f848;
	fma.rn.f32 	%f961, %f622, %f767, %f849;
	fma.rn.f32 	%f962, %f626, %f767, %f850;
	fma.rn.f32 	%f963, %f630, %f767, %f851;
	fma.rn.f32 	%f964, %f634, %f767, %f852;
	fma.rn.f32 	%f965, %f638, %f767, %f853;
	fma.rn.f32 	%f966, %f752, %f768, %f854;
	fma.rn.f32 	%f967, %f622, %f768, %f855;
	fma.rn.f32 	%f968, %f626, %f768, %f856;
	fma.rn.f32 	%f969, %f630, %f768, %f857;
	fma.rn.f32 	%f970, %f634, %f768, %f858;
	fma.rn.f32 	%f971, %f638, %f768, %f859;
	fma.rn.f32 	%f972, %f752, %f769, %f860;
	fma.rn.f32 	%f973, %f622, %f769, %f861;
	fma.rn.f32 	%f974, %f626, %f769, %f862;
	fma.rn.f32 	%f975, %f630, %f769, %f863;
	fma.rn.f32 	%f976, %f634, %f769, %f864;
	fma.rn.f32 	%f977, %f638, %f769, %f865;
	ld.shared.f32 	%f978, [%r582];
	ld.shared.f32 	%f979, [%r582+16];
	ld.shared.f32 	%f980, [%r582+32];
	ld.shared.f32 	%f981, [%r582+48];
	ld.shared.f32 	%f982, [%r582+64];
	ld.shared.f32 	%f983, [%r582+80];
	ld.shared.v4.f32 	{%f984, %f985, %f986, %f987}, [%r598+11520];
	ld.shared.v4.f32 	{%f988, %f989, %f990, %f991}, [%r598+11648];
	ld.shared.v4.f32 	{%f992, %f993, %f994, %f995}, [%r603+11520];
	ld.shared.v4.f32 	{%f996, %f997, %f998, %f999}, [%r603+11648];
	fma.rn.f32 	%f1000, %f753, %f866, %f882;
	fma.rn.f32 	%f1001, %f623, %f866, %f883;
	fma.rn.f32 	%f1002, %f627, %f866, %f884;
	fma.rn.f32 	%f1003, %f631, %f866, %f885;
	fma.rn.f32 	%f1004, %f635, %f866, %f886;
	fma.rn.f32 	%f1005, %f639, %f866, %f887;
	fma.rn.f32 	%f1006, %f753, %f867, %f888;
	fma.rn.f32 	%f1007, %f623, %f867, %f889;
	fma.rn.f32 	%f1008, %f627, %f867, %f890;
	fma.rn.f32 	%f1009, %f631, %f867, %f891;
	fma.rn.f32 	%f1010, %f635, %f867, %f892;
	fma.rn.f32 	%f1011, %f639, %f867, %f893;
	fma.rn.f32 	%f1012, %f753, %f868, %f894;
	fma.rn.f32 	%f1013, %f623, %f868, %f895;
	fma.rn.f32 	%f1014, %f627, %f868, %f896;
	fma.rn.f32 	%f1015, %f631, %f868, %f897;
	fma.rn.f32 	%f1016, %f635, %f868, %f898;
	fma.rn.f32 	%f1017, %f639, %f868, %f899;
	fma.rn.f32 	%f1018, %f753, %f869, %f900;
	fma.rn.f32 	%f1019, %f623, %f869, %f901;
	fma.rn.f32 	%f1020, %f627, %f869, %f902;
	fma.rn.f32 	%f1021, %f631, %f869, %f903;
	fma.rn.f32 	%f1022, %f635, %f869, %f904;
	fma.rn.f32 	%f1023, %f639, %f869, %f905;
	fma.rn.f32 	%f1024, %f753, %f870, %f906;
	fma.rn.f32 	%f1025, %f623, %f870, %f907;
	fma.rn.f32 	%f1026, %f627, %f870, %f908;
	fma.rn.f32 	%f1027, %f631, %f870, %f909;
	fma.rn.f32 	%f1028, %f635, %f870, %f910;
	fma.rn.f32 	%f1029, %f639, %f870, %f911;
	fma.rn.f32 	%f1030, %f753, %f871, %f912;
	fma.rn.f32 	%f1031, %f623, %f871, %f913;
	fma.rn.f32 	%f1032, %f627, %f871, %f914;
	fma.rn.f32 	%f1033, %f631, %f871, %f915;
	fma.rn.f32 	%f1034, %f635, %f871, %f916;
	fma.rn.f32 	%f1035, %f639, %f871, %f917;
	fma.rn.f32 	%f1036, %f753, %f872, %f918;
	fma.rn.f32 	%f1037, %f623, %f872, %f919;
	fma.rn.f32 	%f1038, %f627, %f872, %f920;
	fma.rn.f32 	%f1039, %f631, %f872, %f921;
	fma.rn.f32 	%f1040, %f635, %f872, %f922;
	fma.rn.f32 	%f1041, %f639, %f872, %f923;
	fma.rn.f32 	%f1042, %f753, %f873, %f924;
	fma.rn.f32 	%f1043, %f623, %f873, %f925;
	fma.rn.f32 	%f1044, %f627, %f873, %f926;
	fma.rn.f32 	%f1045, %f631, %f873, %f927;
	fma.rn.f32 	%f1046, %f635, %f873, %f928;
	fma.rn.f32 	%f1047, %f639, %f873, %f929;
	fma.rn.f32 	%f1048, %f753, %f874, %f930;
	fma.rn.f32 	%f1049, %f623, %f874, %f931;
	fma.rn.f32 	%f1050, %f627, %f874, %f932;
	fma.rn.f32 	%f1051, %f631, %f874, %f933;
	fma.rn.f32 	%f1052, %f635, %f874, %f934;
	fma.rn.f32 	%f1053, %f639, %f874, %f935;
	fma.rn.f32 	%f1054, %f753, %f875, %f936;
	fma.rn.f32 	%f1055, %f623, %f875, %f937;
	fma.rn.f32 	%f1056, %f627, %f875, %f938;
	fma.rn.f32 	%f1057, %f631, %f875, %f939;
	fma.rn.f32 	%f1058, %f635, %f875, %f940;
	fma.rn.f32 	%f1059, %f639, %f875, %f941;
	fma.rn.f32 	%f1060, %f753, %f876, %f942;
	fma.rn.f32 	%f1061, %f623, %f876, %f943;
	fma.rn.f32 	%f1062, %f627, %f876, %f944;
	fma.rn.f32 	%f1063, %f631, %f876, %f945;
	fma.rn.f32 	%f1064, %f635, %f876, %f946;
	fma.rn.f32 	%f1065, %f639, %f876, %f947;
	fma.rn.f32 	%f1066, %f753, %f877, %f948;
	fma.rn.f32 	%f1067, %f623, %f877, %f949;
	fma.rn.f32 	%f1068, %f627, %f877, %f950;
	fma.rn.f32 	%f1069, %f631, %f877, %f951;
	fma.rn.f32 	%f1070, %f635, %f877, %f952;
	fma.rn.f32 	%f1071, %f639, %f877, %f953;
	fma.rn.f32 	%f1072, %f753, %f878, %f954;
	fma.rn.f32 	%f1073, %f623, %f878, %f955;
	fma.rn.f32 	%f1074, %f627, %f878, %f956;
	fma.rn.f32 	%f1075, %f631, %f878, %f957;
	fma.rn.f32 	%f1076, %f635, %f878, %f958;
	fma.rn.f32 	%f1077, %f639, %f878, %f959;
	fma.rn.f32 	%f1078, %f753, %f879, %f960;
	fma.rn.f32 	%f1079, %f623, %f879, %f961;
	fma.rn.f32 	%f1080, %f627, %f879, %f962;
	fma.rn.f32 	%f1081, %f631, %f879, %f963;
	fma.rn.f32 	%f1082, %f635, %f879, %f964;
	fma.rn.f32 	%f1083, %f639, %f879, %f965;
	fma.rn.f32 	%f1084, %f753, %f880, %f966;
	fma.rn.f32 	%f1085, %f623, %f880, %f967;
	fma.rn.f32 	%f1086, %f627, %f880, %f968;
	fma.rn.f32 	%f1087, %f631, %f880, %f969;
	fma.rn.f32 	%f1088, %f635, %f880, %f970;
	fma.rn.f32 	%f1089, %f639, %f880, %f971;
	fma.rn.f32 	%f1090, %f753, %f881, %f972;
	fma.rn.f32 	%f1091, %f623, %f881, %f973;
	fma.rn.f32 	%f1092, %f627, %f881, %f974;
	fma.rn.f32 	%f1093, %f631, %f881, %f975;
	fma.rn.f32 	%f1094, %f635, %f881, %f976;
	fma.rn.f32 	%f1095, %f639, %f881, %f977;
	// begin inline asm
	cp.async.wait_group 1;
	// end inline asm
	bar.sync 	0;
	ld.shared.f32 	%f1096, [%r582+4];
	.pragma "used_bytes_mask 65520";
	ld.shared.v4.f32 	{%f1097, %f1098, %f1099, %f1100}, [%r582+16];
	.pragma "used_bytes_mask 65520";
	ld.shared.v4.f32 	{%f1101, %f1102, %f1103, %f1104}, [%r582+32];
	.pragma "used_bytes_mask 65520";
	ld.shared.v4.f32 	{%f1105, %f1106, %f1107, %f1108}, [%r582+48];
	.pragma "used_bytes_mask 65520";
	ld.shared.v4.f32 	{%f1109, %f1110, %f1111, %f1112}, [%r582+64];
	.pragma "used_bytes_mask 65520";
	ld.shared.v4.f32 	{%f1113, %f1114, %f1115, %f1116}, [%r582+80];
	ld.shared.v4.f32 	{%f1117, %f1118, %f1119, %f1120}, [%r598+12288];
	ld.shared.v4.f32 	{%f1121, %f1122, %f1123, %f1124}, [%r598+12416];
	ld.shared.v4.f32 	{%f1125, %f1126, %f1127, %f1128}, [%r603+12288];
	ld.shared.v4.f32 	{%f1129, %f1130, %f1131, %f1132}, [%r603+12416];
	fma.rn.f32 	%f1133, %f978, %f984, %f1000;
	fma.rn.f32 	%f1134, %f979, %f984, %f1001;
	fma.rn.f32 	%f1135, %f980, %f984, %f1002;
	fma.rn.f32 	%f1136, %f981, %f984, %f1003;
	fma.rn.f32 	%f1137, %f982, %f984, %f1004;
	fma.rn.f32 	%f1138, %f983, %f984, %f1005;
	fma.rn.f32 	%f1139, %f978, %f985, %f1006;
	fma.rn.f32 	%f1140, %f979, %f985, %f1007;
	fma.rn.f32 	%f1141, %f980, %f985, %f1008;
	fma.rn.f32 	%f1142, %f981, %f985, %f1009;
	fma.rn.f32 	%f1143, %f982, %f985, %f1010;
	fma.rn.f32 	%f1144, %f983, %f985, %f1011;
	fma.rn.f32 	%f1145, %f978, %f986, %f1012;
	fma.rn.f32 	%f1146, %f979, %f986, %f1013;
	fma.rn.f32 	%f1147, %f980, %f986, %f1014;
	fma.rn.f32 	%f1148, %f981, %f986, %f1015;
	fma.rn.f32 	%f1149, %f982, %f986, %f1016;
	fma.rn.f32 	%f1150, %f983, %f986, %f1017;
	fma.rn.f32 	%f1151, %f978, %f987, %f1018;
	fma.rn.f32 	%f1152, %f979, %f987, %f1019;
	fma.rn.f32 	%f1153, %f980, %f987, %f1020;
	fma.rn.f32 	%f1154, %f981, %f987, %f1021;
	fma.rn.f32 	%f1155, %f982, %f987, %f1022;
	fma.rn.f32 	%f1156, %f983, %f987, %f1023;
	fma.rn.f32 	%f1157, %f978, %f988, %f1024;
	fma.rn.f32 	%f1158, %f979, %f988, %f1025;
	fma.rn.f32 	%f1159, %f980, %f988, %f1026;
	fma.rn.f32 	%f1160, %f981, %f988, %f1027;
	fma.rn.f32 	%f1161, %f982, %f988, %f1028;
	fma.rn.f32 	%f1162, %f983, %f988, %f1029;
	fma.rn.f32 	%f1163, %f978, %f989, %f1030;
	fma.rn.f32 	%f1164, %f979, %f989, %f1031;
	fma.rn.f32 	%f1165, %f980, %f989, %f1032;
	fma.rn.f32 	%f1166, %f981, %f989, %f1033;
	fma.rn.f32 	%f1167, %f982, %f989, %f1034;
	fma.rn.f32 	%f1168, %f983, %f989, %f1035;
	fma.rn.f32 	%f1169, %f978, %f990, %f1036;
	fma.rn.f32 	%f1170, %f979, %f990, %f1037;
	fma.rn.f32 	%f1171, %f980, %f990, %f1038;
	fma.rn.f32 	%f1172, %f981, %f990, %f1039;
	fma.rn.f32 	%f1173, %f982, %f990, %f1040;
	fma.rn.f32 	%f1174, %f983, %f990, %f1041;
	fma.rn.f32 	%f1175, %f978, %f991, %f1042;
	fma.rn.f32 	%f1176, %f979, %f991, %f1043;
	fma.rn.f32 	%f1177, %f980, %f991, %f1044;
	fma.rn.f32 	%f1178, %f981, %f991, %f1045;
	fma.rn.f32 	%f1179, %f982, %f991, %f1046;
	fma.rn.f32 	%f1180, %f983, %f991, %f1047;
	fma.rn.f32 	%f1181, %f978, %f992, %f1048;
	fma.rn.f32 	%f1182, %f979, %f992, %f1049;
	fma.rn.f32 	%f1183, %f980, %f992, %f1050;
	fma.rn.f32 	%f1184, %f981, %f992, %f1051;
	fma.rn.f32 	%f1185, %f982, %f992, %f1052;
	fma.rn.f32 	%f1186, %f983, %f992, %f1053;
	fma.rn.f32 	%f1187, %f978, %f993, %f1054;
	fma.rn.f32 	%f1188, %f979, %f993, %f1055;
	fma.rn.f32 	%f1189, %f980, %f993, %f1056;
	fma.rn.f32 	%f1190, %f981, %f993, %f1057;
	fma.rn.f32 	%f1191, %f982, %f993, %f1058;
	fma.rn.f32 	%f1192, %f983, %f993, %f1059;
	fma.rn.f32 	%f1193, %f978, %f994, %f1060;
	fma.rn.f32 	%f1194, %f979, %f994, %f1061;
	fma.rn.f32 	%f1195, %f980, %f994, %f1062;
	fma.rn.f32 	%f1196, %f981, %f994, %f1063;
	fma.rn.f32 	%f1197, %f982, %f994, %f1064;
	fma.rn.f32 	%f1198, %f983, %f994, %f1065;
	fma.rn.f32 	%f1199, %f978, %f995, %f1066;
	fma.rn.f32 	%f1200, %f979, %f995, %f1067;
	fma.rn.f32 	%f1201, %f980, %f995, %f1068;
	fma.rn.f32 	%f1202, %f981, %f995, %f1069;
	fma.rn.f32 	%f1203, %f982, %f995, %f1070;
	fma.rn.f32 	%f1204, %f983, %f995, %f1071;
	fma.rn.f32 	%f1205, %f978, %f996, %f1072;
	fma.rn.f32 	%f1206, %f979, %f996, %f1073;
	fma.rn.f32 	%f1207, %f980, %f996, %f1074;
	fma.rn.f32 	%f1208, %f981, %f996, %f1075;
	fma.rn.f32 	%f1209, %f982, %f996, %f1076;
	fma.rn.f32 	%f1210, %f983, %f996, %f1077;
	fma.rn.f32 	%f1211, %f978, %f997, %f1078;
	fma.rn.f32 	%f1212, %f979, %f997, %f1079;
	fma.rn.f32 	%f1213, %f980, %f997, %f1080;
	fma.rn.f32 	%f1214, %f981, %f997, %f1081;
	fma.rn.f32 	%f1215, %f982, %f997, %f1082;
	fma.rn.f32 	%f1216, %f983, %f997, %f1083;
	fma.rn.f32 	%f1217, %f978, %f998, %f1084;
	fma.rn.f32 	%f1218, %f979, %f998, %f1085;
	fma.rn.f32 	%f1219, %f980, %f998, %f1086;
	fma.rn.f32 	%f1220, %f981, %f998, %f1087;
	fma.rn.f32 	%f1221, %f982, %f998, %f1088;
	fma.rn.f32 	%f1222, %f983, %f998, %f1089;
	fma.rn.f32 	%f1223, %f978, %f999, %f1090;
	fma.rn.f32 	%f1224, %f979, %f999, %f1091;
	fma.rn.f32 	%f1225, %f980, %f999, %f1092;
	fma.rn.f32 	%f1226, %f981, %f999, %f1093;
	fma.rn.f32 	%f1227, %f982, %f999, %f1094;
	fma.rn.f32 	%f1228, %f983, %f999, %f1095;
	ld.shared.v2.f32 	{%f1229, %f1230}, [%r582+8];
	ld.shared.v4.f32 	{%f1231, %f1232, %f1233, %f1234}, [%r598+13056];
	ld.shared.v4.f32 	{%f1235, %f1236, %f1237, %f1238}, [%r598+13184];
	ld.shared.v4.f32 	{%f1239, %f1240, %f1241, %f1242}, [%r603+13056];
	ld.shared.v4.f32 	{%f1243, %f1244, %f1245, %f1246}, [%r603+13184];
	fma.rn.f32 	%f1247, %f1096, %f1117, %f1133;
	fma.rn.f32 	%f1248, %f1098, %f1117, %f1134;
	fma.rn.f32 	%f1249, %f1102, %f1117, %f1135;
	fma.rn.f32 	%f1250, %f1106, %f1117, %f1136;
	fma.rn.f32 	%f1251, %f1110, %f1117, %f1137;
	fma.rn.f32 	%f1252, %f1114, %f1117, %f1138;
	fma.rn.f32 	%f1253, %f1096, %f1118, %f1139;
	fma.rn.f32 	%f1254, %f1098, %f1118, %f1140;
	fma.rn.f32 	%f1255, %f1102, %f1118, %f1141;
	fma.rn.f32 	%f1256, %f1106, %f1118, %f1142;
	fma.rn.f32 	%f1257, %f1110, %f1118, %f1143;
	fma.rn.f32 	%f1258, %f1114, %f1118, %f1144;
	fma.rn.f32 	%f1259, %f1096, %f1119, %f1145;
	fma.rn.f32 	%f1260, %f1098, %f1119, %f1146;
	fma.rn.f32 	%f1261, %f1102, %f1119, %f1147;
	fma.rn.f32 	%f1262, %f1106, %f1119, %f1148;
	fma.rn.f32 	%f1263, %f1110, %f1119, %f1149;
	fma.rn.f32 	%f1264, %f1114, %f1119, %f1150;
	fma.rn.f32 	%f1265, %f1096, %f1120, %f1151;
	fma.rn.f32 	%f1266, %f1098, %f1120, %f1152;
	fma.rn.f32 	%f1267, %f1102, %f1120, %f1153;
	fma.rn.f32 	%f1268, %f1106, %f1120, %f1154;
	fma.rn.f32 	%f1269, %f1110, %f1120, %f1155;
	fma.rn.f32 	%f1270, %f1114, %f1120, %f1156;
	fma.rn.f32 	%f1271, %f1096, %f1121, %f1157;
	fma.rn.f32 	%f1272, %f1098, %f1121, %f1158;
	fma.rn.f32 	%f1273, %f1102, %f1121, %f1159;
	fma.rn.f32 	%f1274, %f1106, %f1121, %f1160;
	fma.rn.f32 	%f1275, %f1110, %f1121, %f1161;
	fma.rn.f32 	%f1276, %f1114, %f1121, %f1162;
	fma.rn.f32 	%f1277, %f1096, %f1122, %f1163;
	fma.rn.f32 	%f1278, %f1098, %f1122, %f1164;
	fma.rn.f32 	%f1279, %f1102, %f1122, %f1165;
	fma.rn.f32 	%f1280, %f1106, %f1122, %f1166;
	fma.rn.f32 	%f1281, %f1110, %f1122, %f1167;
	fma.rn.f32 	%f1282, %f1114, %f1122, %f1168;
	fma.rn.f32 	%f1283, %f1096, %f1123, %f1169;
	fma.rn.f32 	%f1284, %f1098, %f1123, %f1170;
	fma.rn.f32 	%f1285, %f1102, %f1123, %f1171;
	fma.rn.f32 	%f1286, %f1106, %f1123, %f1172;
	fma.rn.f32 	%f1287, %f1110, %f1123, %f1173;
	fma.rn.f32 	%f1288, %f1114, %f1123, %f1174;
	fma.rn.f32 	%f1289, %f1096, %f1124, %f1175;
	fma.rn.f32 	%f1290, %f1098, %f1124, %f1176;
	fma.rn.f32 	%f1291, %f1102, %f1124, %f1177;
	fma.rn.f32 	%f1292, %f1106, %f1124, %f1178;
	fma.rn.f32 	%f1293, %f1110, %f1124, %f1179;
	fma.rn.f32 	%f1294, %f1114, %f1124, %f1180;
	fma.rn.f32 	%f1295, %f1096, %f1125, %f1181;
	fma.rn.f32 	%f1296, %f1098, %f1125, %f1182;
	fma.rn.f32 	%f1297, %f1102, %f1125, %f1183;
	fma.rn.f32 	%f1298, %f1106, %f1125, %f1184;
	fma.rn.f32 	%f1299, %f1110, %f1125, %f1185;
	fma.rn.f32 	%f1300, %f1114, %f1125, %f1186;
	fma.rn.f32 	%f1301, %f1096, %f1126, %f1187;
	fma.rn.f32 	%f1302, %f1098, %f1126, %f1188;
	fma.rn.f32 	%f1303, %f1102, %f1126, %f1189;
	fma.rn.f32 	%f1304, %f1106, %f1126, %f1190;
	fma.rn.f32 	%f1305, %f1110, %f1126, %f1191;
	fma.rn.f32 	%f1306, %f1114, %f1126, %f1192;
	fma.rn.f32 	%f1307, %f1096, %f1127, %f1193;
	fma.rn.f32 	%f1308, %f1098, %f1127, %f1194;
	fma.rn.f32 	%f1309, %f1102, %f1127, %f1195;
	fma.rn.f32 	%f1310, %f1106, %f1127, %f1196;
	fma.rn.f32 	%f1311, %f1110, %f1127, %f1197;
	fma.rn.f32 	%f1312, %f1114, %f1127, %f1198;
	fma.rn.f32 	%f1313, %f1096, %f1128, %f1199;
	fma.rn.f32 	%f1314, %f1098, %f1128, %f1200;
	fma.rn.f32 	%f1315, %f1102, %f1128, %f1201;
	fma.rn.f32 	%f1316, %f1106, %f1128, %f1202;
	fma.rn.f32 	%f1317, %f1110, %f1128, %f1203;
	fma.rn.f32 	%f1318, %f1114, %f1128, %f1204;
	fma.rn.f32 	%f1319, %f1096, %f1129, %f1205;
	fma.rn.f32 	%f1320, %f1098, %f1129, %f1206;
	fma.rn.f32 	%f1321, %f1102, %f1129, %f1207;
	fma.rn.f32 	%f1322, %f1106, %f1129, %f1208;
	fma.rn.f32 	%f1323, %f1110, %f1129, %f1209;
	fma.rn.f32 	%f1324, %f1114, %f1129, %f1210;
	fma.rn.f32 	%f1325, %f1096, %f1130, %f1211;
	fma.rn.f32 	%f1326, %f1098, %f1130, %f1212;
	fma.rn.f32 	%f1327, %f1102, %f1130, %f1213;
	fma.rn.f32 	%f1328, %f1106, %f1130, %f1214;
	fma.rn.f32 	%f1329, %f1110, %f1130, %f1215;
	fma.rn.f32 	%f1330, %f1114, %f1130, %f1216;
	fma.rn.f32 	%f1331, %f1096, %f1131, %f1217;
	fma.rn.f32 	%f1332, %f1098, %f1131, %f1218;
	fma.rn.f32 	%f1333, %f1102, %f1131, %f1219;
	fma.rn.f32 	%f1334, %f1106, %f1131, %f1220;
	fma.rn.f32 	%f1335, %f1110, %f1131, %f1221;
	fma.rn.f32 	%f1336, %f1114, %f1131, %f1222;
	fma.rn.f32 	%f1337, %f1096, %f1132, %f1223;
	fma.rn.f32 	%f1338, %f1098, %f1132, %f1224;
	fma.rn.f32 	%f1339, %f1102, %f1132, %f1225;
	fma.rn.f32 	%f1340, %f1106, %f1132, %f1226;
	fma.rn.f32 	%f1341, %f1110, %f1132, %f1227;
	fma.rn.f32 	%f1342, %f1114, %f1132, %f1228;
	ld.shared.v4.f32 	{%f1343, %f1344, %f1345, %f1346}, [%r598+13824];
	ld.shared.v4.f32 	{%f1347, %f1348, %f1349, %f1350}, [%r598+13952];
	ld.shared.v4.f32 	{%f1351, %f1352, %f1353, %f1354}, [%r603+13824];
	ld.shared.v4.f32 	{%f1355, %f1356, %f1357, %f1358}, [%r603+13952];
	fma.rn.f32 	%f1359, %f1229, %f1231, %f1247;
	fma.rn.f32 	%f1360, %f1099, %f1231, %f1248;
	fma.rn.f32 	%f1361, %f1103, %f1231, %f1249;
	fma.rn.f32 	%f1362, %f1107, %f1231, %f1250;
	fma.rn.f32 	%f1363, %f1111, %f1231, %f1251;
	fma.rn.f32 	%f1364, %f1115, %f1231, %f1252;
	fma.rn.f32 	%f1365, %f1229, %f1232, %f1253;
	fma.rn.f32 	%f1366, %f1099, %f1232, %f1254;
	fma.rn.f32 	%f1367, %f1103, %f1232, %f1255;
	fma.rn.f32 	%f1368, %f1107, %f1232, %f1256;
	fma.rn.f32 	%f1369, %f1111, %f1232, %f1257;
	fma.rn.f32 	%f1370, %f1115, %f1232, %f1258;
	fma.rn.f32 	%f1371, %f1229, %f1233, %f1259;
	fma.rn.f32 	%f1372, %f1099, %f1233, %f1260;
	fma.rn.f32 	%f1373, %f1103, %f1233, %f1261;
	fma.rn.f32 	%f1374, %f1107, %f1233, %f1262;
	fma.rn.f32 	%f1375, %f1111, %f1233, %f1263;
	fma.rn.f32 	%f1376, %f1115, %f1233, %f1264;
	fma.rn.f32 	%f1377, %f1229, %f1234, %f1265;
	fma.rn.f32 	%f1378, %f1099, %f1234, %f1266;
	fma.rn.f32 	%f1379, %f1103, %f1234, %f1267;
	fma.rn.f32 	%f1380, %f1107, %f1234, %f1268;
	fma.rn.f32 	%f1381, %f1111, %f1234, %f1269;
	fma.rn.f32 	%f1382, %f1115, %f1234, %f1270;
	fma.rn.f32 	%f1383, %f1229, %f1235, %f1271;
	fma.rn.f32 	%f1384, %f1099, %f1235, %f1272;
	fma.rn.f32 	%f1385, %f1103, %f1235, %f1273;
	fma.rn.f32 	%f1386, %f1107, %f1235, %f1274;
	fma.rn.f32 	%f1387, %f1111, %f1235, %f1275;
	fma.rn.f32 	%f1388, %f1115, %f1235, %f1276;
	fma.rn.f32 	%f1389, %f1229, %f1236, %f1277;
	fma.rn.f32 	%f1390, %f1099, %f1236, %f1278;
	fma.rn.f32 	%f1391, %f1103, %f1236, %f1279;
	fma.rn.f32 	%f1392, %f1107, %f1236, %f1280;
	fma.rn.f32 	%f1393, %f1111, %f1236, %f1281;
	fma.rn.f32 	%f1394, %f1115, %f1236, %f1282;
	fma.rn.f32 	%f1395, %f1229, %f1237, %f1283;
	fma.rn.f32 	%f1396, %f1099, %f1237, %f1284;
	fma.rn.f32 	%f1397, %f1103, %f1237, %f1285;
	fma.rn.f32 	%f1398, %f1107, %f1237, %f1286;
	fma.rn.f32 	%f1399, %f1111, %f1237, %f1287;
	fma.rn.f32 	%f1400, %f1115, %f1237, %f1288;
	fma.rn.f32 	%f1401, %f1229, %f1238, %f1289;
	fma.rn.f32 	%f1402, %f1099, %f1238, %f1290;
	fma.rn.f32 	%f1403, %f1103, %f1238, %f1291;
	fma.rn.f32 	%f1404, %f1107, %f1238, %f1292;
	fma.rn.f32 	%f1405, %f1111, %f1238, %f1293;
	fma.rn.f32 	%f1406, %f1115, %f1238, %f1294;
	fma.rn.f32 	%f1407, %f1229, %f1239, %f1295;
	fma.rn.f32 	%f1408, %f1099, %f1239, %f1296;
	fma.rn.f32 	%f1409, %f1103, %f1239, %f1297;
	fma.rn.f32 	%f1410, %f1107, %f1239, %f1298;
	fma.rn.f32 	%f1411, %f1111, %f1239, %f1299;
	fma.rn.f32 	%f1412, %f1115, %f1239, %f1300;
	fma.rn.f32 	%f1413, %f1229, %f1240, %f1301;
	fma.rn.f32 	%f1414, %f1099, %f1240, %f1302;
	fma.rn.f32 	%f1415, %f1103, %f1240, %f1303;
	fma.rn.f32 	%f1416, %f1107, %f1240, %f1304;
	fma.rn.f32 	%f1417, %f1111, %f1240, %f1305;
	fma.rn.f32 	%f1418, %f1115, %f1240, %f1306;
	fma.rn.f32 	%f1419, %f1229, %f1241, %f1307;
	fma.rn.f32 	%f1420, %f1099, %f1241, %f1308;
	fma.rn.f32 	%f1421, %f1103, %f1241, %f1309;
	fma.rn.f32 	%f1422, %f1107, %f1241, %f1310;
	fma.rn.f32 	%f1423, %f1111, %f1241, %f1311;
	fma.rn.f32 	%f1424, %f1115, %f1241, %f1312;
	fma.rn.f32 	%f1425, %f1229, %f1242, %f1313;
	fma.rn.f32 	%f1426, %f1099, %f1242, %f1314;
	fma.rn.f32 	%f1427, %f1103, %f1242, %f1315;
	fma.rn.f32 	%f1428, %f1107, %f1242, %f1316;
	fma.rn.f32 	%f1429, %f1111, %f1242, %f1317;
	fma.rn.f32 	%f1430, %f1115, %f1242, %f1318;
	fma.rn.f32 	%f1431, %f1229, %f1243, %f1319;
	fma.rn.f32 	%f1432, %f1099, %f1243, %f1320;
	fma.rn.f32 	%f1433, %f1103, %f1243, %f1321;
	fma.rn.f32 	%f1434, %f1107, %f1243, %f1322;
	fma.rn.f32 	%f1435, %f1111, %f1243, %f1323;
	fma.rn.f32 	%f1436, %f1115, %f1243, %f1324;
	fma.rn.f32 	%f1437, %f1229, %f1244, %f1325;
	fma.rn.f32 	%f1438, %f1099, %f1244, %f1326;
	fma.rn.f32 	%f1439, %f1103, %f1244, %f1327;
	fma.rn.f32 	%f1440, %f1107, %f1244, %f1328;
	fma.rn.f32 	%f1441, %f1111, %f1244, %f1329;
	fma.rn.f32 	%f1442, %f1115, %f1244, %f1330;
	fma.rn.f32 	%f1443, %f1229, %f1245, %f1331;
	fma.rn.f32 	%f1444, %f1099, %f1245, %f1332;
	fma.rn.f32 	%f1445, %f1103, %f1245, %f1333;
	fma.rn.f32 	%f1446, %f1107, %f1245, %f1334;
	fma.rn.f32 	%f1447, %f1111, %f1245, %f1335;
	fma.rn.f32 	%f1448, %f1115, %f1245, %f1336;
	fma.rn.f32 	%f1449, %f1229, %f1246, %f1337;
	fma.rn.f32 	%f1450, %f1099, %f1246, %f1338;
	fma.rn.f32 	%f1451, %f1103, %f1246, %f1339;
	fma.rn.f32 	%f1452, %f1107, %f1246, %f1340;
	fma.rn.f32 	%f1453, %f1111, %f1246, %f1341;
	fma.rn.f32 	%f1454, %f1115, %f1246, %f1342;
	ld.shared.f32 	%f1455, [%r582+2304];
	ld.shared.f32 	%f1456, [%r582+2320];
	ld.shared.f32 	%f1457, [%r582+2336];
	ld.shared.f32 	%f1458, [%r582+2352];
	ld.shared.f32 	%f1459, [%r582+2368];
	ld.shared.f32 	%f1460, [%r582+2384];
	ld.shared.v4.f32 	{%f1461, %f1462, %f1463, %f1464}, [%r598+14592];
	ld.shared.v4.f32 	{%f1465, %f1466, %f1467, %f1468}, [%r598+14720];
	ld.shared.v4.f32 	{%f1469, %f1470, %f1471, %f1472}, [%r603+14592];
	ld.shared.v4.f32 	{%f1473, %f1474, %f1475, %f1476}, [%r603+14720];
	fma.rn.f32 	%f1477, %f1230, %f1343, %f1359;
	fma.rn.f32 	%f1478, %f1100, %f1343, %f1360;
	fma.rn.f32 	%f1479, %f1104, %f1343, %f1361;
	fma.rn.f32 	%f1480, %f1108, %f1343, %f1362;
	fma.rn.f32 	%f1481, %f1112, %f1343, %f1363;
	fma.rn.f32 	%f1482, %f1116, %f1343, %f1364;
	fma.rn.f32 	%f1483, %f1230, %f1344, %f1365;
	fma.rn.f32 	%f1484, %f1100, %f1344, %f1366;
	fma.rn.f32 	%f1485, %f1104, %f1344, %f1367;
	fma.rn.f32 	%f1486, %f1108, %f1344, %f1368;
	fma.rn.f32 	%f1487, %f1112, %f1344, %f1369;
	fma.rn.f32 	%f1488, %f1116, %f1344, %f1370;
	fma.rn.f32 	%f1489, %f1230, %f1345, %f1371;
	fma.rn.f32 	%f1490, %f1100, %f1345, %f1372;
	fma.rn.f32 	%f1491, %f1104, %f1345, %f1373;
	fma.rn.f32 	%f1492, %f1108, %f1345, %f1374;
	fma.rn.f32 	%f1493, %f1112, %f1345, %f1375;
	fma.rn.f32 	%f1494, %f1116, %f1345, %f1376;
	fma.rn.f32 	%f1495, %f1230, %f1346, %f1377;
	fma.rn.f32 	%f1496, %f1100, %f1346, %f1378;
	fma.rn.f32 	%f1497, %f1104, %f1346, %f1379;
	fma.rn.f32 	%f1498, %f1108, %f1346, %f1380;
	fma.rn.f32 	%f1499, %f1112, %f1346, %f1381;
	fma.rn.f32 	%f1500, %f1116, %f1346, %f1382;
	fma.rn.f32 	%f1501, %f1230, %f1347, %f1383;
	fma.rn.f32 	%f1502, %f1100, %f1347, %f1384;
	fma.rn.f32 	%f1503, %f1104, %f1347, %f1385;
	fma.rn.f32 	%f1504, %f1108, %f1347, %f1386;
	fma.rn.f32 	%f1505, %f1112, %f1347, %f1387;
	fma.rn.f32 	%f1506, %f1116, %f1347, %f1388;
	fma.rn.f32 	%f1507, %f1230, %f1348, %f1389;
	fma.rn.f32 	%f1508, %f1100, %f1348, %f1390;
	fma.rn.f32 	%f1509, %f1104, %f1348, %f1391;
	fma.rn.f32 	%f1510, %f1108, %f1348, %f1392;
	fma.rn.f32 	%f1511, %f1112, %f1348, %f1393;
	fma.rn.f32 	%f1512, %f1116, %f1348, %f1394;
	fma.rn.f32 	%f1513, %f1230, %f1349, %f1395;
	fma.rn.f32 	%f1514, %f1100, %f1349, %f1396;
	fma.rn.f32 	%f1515, %f1104, %f1349, %f1397;
	fma.rn.f32 	%f1516, %f1108, %f1349, %f1398;
	fma.rn.f32 	%f1517, %f1112, %f1349, %f1399;
	fma.rn.f32 	%f1518, %f1116, %f1349, %f1400;
	fma.rn.f32 	%f1519, %f1230, %f1350, %f1401;
	fma.rn.f32 	%f1520, %f1100, %f1350, %f1402;
	fma.rn.f32 	%f1521, %f1104, %f1350, %f1403;
	fma.rn.f32 	%f1522, %f1108, %f1350, %f1404;
	fma.rn.f32 	%f1523, %f1112, %f1350, %f1405;
	fma.rn.f32 	%f1524, %f1116, %f1350, %f1406;
	fma.rn.f32 	%f1525, %f1230, %f1351, %f1407;
	fma.rn.f32 	%f1526, %f1100, %f1351, %f1408;
	fma.rn.f32 	%f1527, %f1104, %f1351, %f1409;
	fma.rn.f32 	%f1528, %f1108, %f1351, %f1410;
	fma.rn.f32 	%f1529, %f1112, %f1351, %f1411;
	fma.rn.f32 	%f1530, %f1116, %f1351, %f1412;
	fma.rn.f32 	%f1531, %f1230, %f1352, %f1413;
	fma.rn.f32 	%f1532, %f1100, %f1352, %f1414;
	fma.rn.f32 	%f1533, %f1104, %f1352, %f1415;
	fma.rn.f32 	%f1534, %f1108, %f1352, %f1416;
	fma.rn.f32 	%f1535, %f1112, %f1352, %f1417;
	fma.rn.f32 	%f1536, %f1116, %f1352, %f1418;
	fma.rn.f32 	%f1537, %f1230, %f1353, %f1419;
	fma.rn.f32 	%f1538, %f1100, %f1353, %f1420;
	fma.rn.f32 	%f1539, %f1104, %f1353, %f1421;
	fma.rn.f32 	%f1540, %f1108, %f1353, %f1422;
	fma.rn.f32 	%f1541, %f1112, %f1353, %f1423;
	fma.rn.f32 	%f1542, %f1116, %f1353, %f1424;
	fma.rn.f32 	%f1543, %f1230, %f1354, %f1425;
	fma.rn.f32 	%f1544, %f1100, %f1354, %f1426;
	fma.rn.f32 	%f1545, %f1104, %f1354, %f1427;
	fma.rn.f32 	%f1546, %f1108, %f1354, %f1428;
	fma.rn.f32 	%f1547, %f1112, %f1354, %f1429;
	fma.rn.f32 	%f1548, %f1116, %f1354, %f1430;
	fma.rn.f32 	%f1549, %f1230, %f1355, %f1431;
	fma.rn.f32 	%f1550, %f1100, %f1355, %f1432;
	fma.rn.f32 	%f1551, %f1104, %f1355, %f1433;
	fma.rn.f32 	%f1552, %f1108, %f1355, %f1434;
	fma.rn.f32 	%f1553, %f1112, %f1355, %f1435;
	fma.rn.f32 	%f1554, %f1116, %f1355, %f1436;
	fma.rn.f32 	%f1555, %f1230, %f1356, %f1437;
	fma.rn.f32 	%f1556, %f1100, %f1356, %f1438;
	fma.rn.f32 	%f1557, %f1104, %f1356, %f1439;
	fma.rn.f32 	%f1558, %f1108, %f1356, %f1440;
	fma.rn.f32 	%f1559, %f1112, %f1356, %f1441;
	fma.rn.f32 	%f1560, %f1116, %f1356, %f1442;
	fma.rn.f32 	%f1561, %f1230, %f1357, %f1443;
	fma.rn.f32 	%f1562, %f1100, %f1357, %f1444;
	fma.rn.f32 	%f1563, %f1104, %f1357, %f1445;
	fma.rn.f32 	%f1564, %f1108, %f1357, %f1446;
	fma.rn.f32 	%f1565, %f1112, %f1357, %f1447;
	fma.rn.f32 	%f1566, %f1116, %f1357, %f1448;
	fma.rn.f32 	%f1567, %f1230, %f1358, %f1449;
	fma.rn.f32 	%f1568, %f1100, %f1358, %f1450;
	fma.rn.f32 	%f1569, %f1104, %f1358, %f1451;
	fma.rn.f32 	%f1570, %f1108, %f1358, %f1452;
	fma.rn.f32 	%f1571, %f1112, %f1358, %f1453;
	fma.rn.f32 	%f1572, %f1116, %f1358, %f1454;
	// begin inline asm
	cp.async.wait_group 0;
	// end inline asm
	bar.sync 	0;
	ld.shared.f32 	%f1573, [%r582+2308];
	.pragma "used_bytes_mask 65520";
	ld.shared.v4.f32 	{%f1574, %f1575, %f1576, %f1577}, [%r582+2320];
	.pragma "used_bytes_mask 65520";
	ld.shared.v4.f32 	{%f1578, %f1579, %f1580, %f1581}, [%r582+2336];
	.pragma "used_bytes_mask 65520";
	ld.shared.v4.f32 	{%f1582, %f1583, %f1584, %f1585}, [%r582+2352];
	.pragma "used_bytes_mask 65520";
	ld.shared.v4.f32 	{%f1586, %f1587, %f1588, %f1589}, [%r582+2368];
	.pragma "used_bytes_mask 65520";
	ld.shared.v4.f32 	{%f1590, %f1591, %f1592, %f1593}, [%r582+2384];
	ld.shared.v4.f32 	{%f1594, %f1595, %f1596, %f1597}, [%r598+15360];
	ld.shared.v4.f32 	{%f1598, %f1599, %f1600, %f1601}, [%r598+15488];
	ld.shared.v4.f32 	{%f1602, %f1603, %f1604, %f1605}, [%r603+15360];
	ld.shared.v4.f32 	{%f1606, %f1607, %f1608, %f1609}, [%r603+15488];
	fma.rn.f32 	%f1610, %f1455, %f1461, %f1477;
	fma.rn.f32 	%f1611, %f1456, %f1461, %f1478;
	fma.rn.f32 	%f1612, %f1457, %f1461, %f1479;
	fma.rn.f32 	%f1613, %f1458, %f1461, %f1480;
	fma.rn.f32 	%f1614, %f1459, %f1461, %f1481;
	fma.rn.f32 	%f1615, %f1460, %f1461, %f1482;
	fma.rn.f32 	%f1616, %f1455, %f1462, %f1483;
	fma.rn.f32 	%f1617, %f1456, %f1462, %f1484;
	fma.rn.f32 	%f1618, %f1457, %f1462, %f1485;
	fma.rn.f32 	%f1619, %f1458, %f1462, %f1486;
	fma.rn.f32 	%f1620, %f1459, %f1462, %f1487;
	fma.rn.f32 	%f1621, %f1460, %f1462, %f1488;
	fma.rn.f32 	%f1622, %f1455, %f1463, %f1489;
	fma.rn.f32 	%f1623, %f1456, %f1463, %f1490;
	fma.rn.f32 	%f1624, %f1457, %f1463, %f1491;
	fma.rn.f32 	%f1625, %f1458, %f1463, %f1492;
	fma.rn.f32 	%f1626, %f1459, %f1463, %f1493;
	fma.rn.f32 	%f1627, %f1460, %f1463, %f1494;
	fma.rn.f32 	%f1628, %f1455, %f1464, %f1495;
	fma.rn.f32 	%f1629, %f1456, %f1464, %f1496;
	fma.rn.f32 	%f1630, %f1457, %f1464, %f1497;
	fma.rn.f32 	%f1631, %f1458, %f1464, %f1498;
	fma.rn.f32 	%f1632, %f1459, %f1464, %f1499;
	fma.rn.f32 	%f1633, %f1460, %f1464, %f1500;
	fma.rn.f32 	%f1634, %f1455, %f1465, %f1501;
	fma.rn.f32 	%f1635, %f1456, %f1465, %f1502;
	fma.rn.f32 	%f1636, %f1457, %f1465, %f1503;
	fma.rn.f32 	%f1637, %f1458, %f1465, %f1504;
	fma.rn.f32 	%f1638, %f1459, %f1465, %f1505;
	fma.rn.f32 	%f1639, %f1460, %f1465, %f1506;
	fma.rn.f32 	%f1640, %f1455, %f1466, %f1507;
	fma.rn.f32 	%f1641, %f1456, %f1466, %f1508;
	fma.rn.f32 	%f1642, %f1457, %f1466, %f1509;
	fma.rn.f32 	%f1643, %f1458, %f1466, %f1510;
	fma.rn.f32 	%f1644, %f1459, %f1466, %f1511;
	fma.rn.f32 	%f1645, %f1460, %f1466, %f1512;
	fma.rn.f32 	%f1646, %f1455, %f1467, %f1513;
	fma.rn.f32 	%f1647, %f1456, %f1467, %f1514;
	fma.rn.f32 	%f1648, %f1457, %f1467, %f1515;
	fma.rn.f32 	%f1649, %f1458, %f1467, %f1516;
	fma.rn.f32 	%f1650, %f1459, %f1467, %f1517;
	fma.rn.f32 	%f1651, %f1460, %f1467, %f1518;
	fma.rn.f32 	%f1652, %f1455, %f1468, %f1519;
	fma.rn.f32 	%f1653, %f1456, %f1468, %f1520;
	fma.rn.f32 	%f1654, %f1457, %f1468, %f1521;
	fma.rn.f32 	%f1655, %f1458, %f1468, %f1522;
	fma.rn.f32 	%f1656, %f1459, %f1468, %f1523;
	fma.rn.f32 	%f1657, %f1460, %f1468, %f1524;
	fma.rn.f32 	%f1658, %f1455, %f1469, %f1525;
	fma.rn.f32 	%f1659, %f1456, %f1469, %f1526;
	fma.rn.f32 	%f1660, %f1457, %f1469, %f1527;
	fma.rn.f32 	%f1661, %f1458, %f1469, %f1528;
	fma.rn.f32 	%f1662, %f1459, %f1469, %f1529;
	fma.rn.f32 	%f1663, %f1460, %f1469, %f1530;
	fma.rn.f32 	%f1664, %f1455, %f1470, %f1531;
	fma.rn.f32 	%f1665, %f1456, %f1470, %f1532;
	fma.rn.f32 	%f1666, %f1457, %f1470, %f1533;
	fma.rn.f32 	%f1667, %f1458, %f1470, %f1534;
	fma.rn.f32 	%f1668, %f1459, %f1470, %f1535;
	fma.rn.f32 	%f1669, %f1460, %f1470, %f1536;
	fma.rn.f32 	%f1670, %f1455, %f1471, %f1537;
	fma.rn.f32 	%f1671, %f1456, %f1471, %f1538;
	fma.rn.f32 	%f1672, %f1457, %f1471, %f1539;
	fma.rn.f32 	%f1673, %f1458, %f1471, %f1540;
	fma.rn.f32 	%f1674, %f1459, %f1471, %f1541;
	fma.rn.f32 	%f1675, %f1460, %f1471, %f1542;
	fma.rn.f32 	%f1676, %f1455, %f1472, %f1543;
	fma.rn.f32 	%f1677, %f1456, %f1472, %f1544;
	fma.rn.f32 	%f1678, %f1457, %f1472, %f1545;
	fma.rn.f32 	%f1679, %f1458, %f1472, %f1546;
	fma.rn.f32 	%f1680, %f1459, %f1472, %f1547;
	fma.rn.f32 	%f1681, %f1460, %f1472, %f1548;
	fma.rn.f32 	%f1682, %f1455, %f1473, %f1549;
	fma.rn.f32 	%f1683, %f1456, %f1473, %f1550;
	fma.rn.f32 	%f1684, %f1457, %f1473, %f1551;
	fma.rn.f32 	%f1685, %f1458, %f1473, %f1552;
	fma.rn.f32 	%f1686, %f1459, %f1473, %f1553;
	fma.rn.f32 	%f1687, %f1460, %f1473, %f1554;
	fma.rn.f32 	%f1688, %f1455, %f1474, %f1555;
	fma.rn.f32 	%f1689, %f1456, %f1474, %f1556;
	fma.rn.f32 	%f1690, %f1457, %f1474, %f1557;
	fma.rn.f32 	%f1691, %f1458, %f1474, %f1558;
	fma.rn.f32 	%f1692, %f1459, %f1474, %f1559;
	fma.rn.f32 	%f1693, %f1460, %f1474, %f1560;
	fma.rn.f32 	%f1694, %f1455, %f1475, %f1561;
	fma.rn.f32 	%f1695, %f1456, %f1475, %f1562;
	fma.rn.f32 	%f1696, %f1457, %f1475, %f1563;
	fma.rn.f32 	%f1697, %f1458, %f1475, %f1564;
	fma.rn.f32 	%f1698, %f1459, %f1475, %f1565;
	fma.rn.f32 	%f1699, %f1460, %f1475, %f1566;
	fma.rn.f32 	%f1700, %f1455, %f1476, %f1567;
	fma.rn.f32 	%f1701, %f1456, %f1476, %f1568;
	fma.rn.f32 	%f1702, %f1457, %f1476, %f1569;
	fma.rn.f32 	%f1703, %f1458, %f1476, %f1570;
	fma.rn.f32 	%f1704, %f1459, %f1476, %f1571;
	fma.rn.f32 	%f1705, %f1460, %f1476, %f1572;
	ld.shared.v2.f32 	{%f1706, %f1707}, [%r582+2312];
	ld.shared.v4.f32 	{%f1708, %f1709, %f1710, %f1711}, [%r598+16128];
	ld.shared.v4.f32 	{%f1712, %f1713, %f1714, %f1715}, [%r598+16256];
	ld.shared.v4.f32 	{%f1716, %f1717, %f1718, %f1719}, [%r603+16128];
	ld.shared.v4.f32 	{%f1720, %f1721, %f1722, %f1723}, [%r603+16256];
	fma.rn.f32 	%f1724, %f1573, %f1594, %f1610;
	fma.rn.f32 	%f1725, %f1575, %f1594, %f1611;
	fma.rn.f32 	%f1726, %f1579, %f1594, %f1612;
	fma.rn.f32 	%f1727, %f1583, %f1594, %f1613;
	fma.rn.f32 	%f1728, %f1587, %f1594, %f1614;
	fma.rn.f32 	%f1729, %f1591, %f1594, %f1615;
	fma.rn.f32 	%f1730, %f1573, %f1595, %f1616;
	fma.rn.f32 	%f1731, %f1575, %f1595, %f1617;
	fma.rn.f32 	%f1732, %f1579, %f1595, %f1618;
	fma.rn.f32 	%f1733, %f1583, %f1595, %f1619;
	fma.rn.f32 	%f1734, %f1587, %f1595, %f1620;
	fma.rn.f32 	%f1735, %f1591, %f1595, %f1621;
	fma.rn.f32 	%f1736, %f1573, %f1596, %f1622;
	fma.rn.f32 	%f1737, %f1575, %f1596, %f1623;
	fma.rn.f32 	%f1738, %f1579, %f1596, %f1624;
	fma.rn.f32 	%f1739, %f1583, %f1596, %f1625;
	fma.rn.f32 	%f1740, %f1587, %f1596, %f1626;
	fma.rn.f32 	%f1741, %f1591, %f1596, %f1627;
	fma.rn.f32 	%f1742, %f1573, %f1597, %f1628;
	fma.rn.f32 	%f1743, %f1575, %f1597, %f1629;
	fma.rn.f32 	%f1744, %f1579, %f1597, %f1630;
	fma.rn.f32 	%f1745, %f1583, %f1597, %f1631;
	fma.rn.f32 	%f1746, %f1587, %f1597, %f1632;
	fma.rn.f32 	%f1747, %f1591, %f1597, %f1633;
	fma.rn.f32 	%f1748, %f1573, %f1598, %f1634;
	fma.rn.f32 	%f1749, %f1575, %f1598, %f1635;
	fma.rn.f32 	%f1750, %f1579, %f1598, %f1636;
	fma.rn.f32 	%f1751, %f1583, %f1598, %f1637;
	fma.rn.f32 	%f1752, %f1587, %f1598, %f1638;
	fma.rn.f32 	%f1753, %f1591, %f1598, %f1639;
	fma.rn.f32 	%f1754, %f1573, %f1599, %f1640;
	fma.rn.f32 	%f1755, %f1575, %f1599, %f1641;
	fma.rn.f32 	%f1756, %f1579, %f1599, %f1642;
	fma.rn.f32 	%f1757, %f1583, %f1599, %f1643;
	fma.rn.f32 	%f1758, %f1587, %f1599, %f1644;
	fma.rn.f32 	%f1759, %f1591, %f1599, %f1645;
	fma.rn.f32 	%f1760, %f1573, %f1600, %f1646;
	fma.rn.f32 	%f1761, %f1575, %f1600, %f1647;
	fma.rn.f32 	%f1762, %f1579, %f1600, %f1648;
	fma.rn.f32 	%f1763, %f1583, %f1600, %f1649;
	fma.rn.f32 	%f1764, %f1587, %f1600, %f1650;
	fma.rn.f32 	%f1765, %f1591, %f1600, %f1651;
	fma.rn.f32 	%f1766, %f1573, %f1601, %f1652;
	fma.rn.f32 	%f1767, %f1575, %f1601, %f1653;
	fma.rn.f32 	%f1768, %f1579, %f1601, %f1654;
	fma.rn.f32 	%f1769, %f1583, %f1601, %f1655;
	fma.rn.f32 	%f1770, %f1587, %f1601, %f1656;
	fma.rn.f32 	%f1771, %f1591, %f1601, %f1657;
	fma.rn.f32 	%f1772, %f1573, %f1602, %f1658;
	fma.rn.f32 	%f1773, %f1575, %f1602, %f1659;
	fma.rn.f32 	%f1774, %f1579, %f1602, %f1660;
	fma.rn.f32 	%f1775, %f1583, %f1602, %f1661;
	fma.rn.f32 	%f1776, %f1587, %f1602, %f1662;
	fma.rn.f32 	%f1777, %f1591, %f1602, %f1663;
	fma.rn.f32 	%f1778, %f1573, %f1603, %f1664;
	fma.rn.f32 	%f1779, %f1575, %f1603, %f1665;
	fma.rn.f32 	%f1780, %f1579, %f1603, %f1666;
	fma.rn.f32 	%f1781, %f1583, %f1603, %f1667;
	fma.rn.f32 	%f1782, %f1587, %f1603, %f1668;
	fma.rn.f32 	%f1783, %f1591, %f1603, %f1669;
	fma.rn.f32 	%f1784, %f1573, %f1604, %f1670;
	fma.rn.f32 	%f1785, %f1575, %f1604, %f1671;
	fma.rn.f32 	%f1786, %f1579, %f1604, %f1672;
	fma.rn.f32 	%f1787, %f1583, %f1604, %f1673;
	fma.rn.f32 	%f1788, %f1587, %f1604, %f1674;
	fma.rn.f32 	%f1789, %f1591, %f1604, %f1675;
	fma.rn.f32 	%f1790, %f1573, %f1605, %f1676;
	fma.rn.f32 	%f1791, %f1575, %f1605, %f1677;
	fma.rn.f32 	%f1792, %f1579, %f1605, %f1678;
	fma.rn.f32 	%f1793, %f1583, %f1605, %f1679;
	fma.rn.f32 	%f1794, %f1587, %f1605, %f1680;
	fma.rn.f32 	%f1795, %f1591, %f1605, %f1681;
	fma.rn.f32 	%f1796, %f1573, %f1606, %f1682;
	fma.rn.f32 	%f1797, %f1575, %f1606, %f1683;
	fma.rn.f32 	%f1798, %f1579, %f1606, %f1684;
	fma.rn.f32 	%f1799, %f1583, %f1606, %f1685;
	fma.rn.f32 	%f1800, %f1587, %f1606, %f1686;
	fma.rn.f32 	%f1801, %f1591, %f1606, %f1687;
	fma.rn.f32 	%f1802, %f1573, %f1607, %f1688;
	fma.rn.f32 	%f1803, %f1575, %f1607, %f1689;
	fma.rn.f32 	%f1804, %f1579, %f1607, %f1690;
	fma.rn.f32 	%f1805, %f1583, %f1607, %f1691;
	fma.rn.f32 	%f1806, %f1587, %f1607, %f1692;
	fma.rn.f32 	%f1807, %f1591, %f1607, %f1693;
	fma.rn.f32 	%f1808, %f1573, %f1608, %f1694;
	fma.rn.f32 	%f1809, %f1575, %f1608, %f1695;
	fma.rn.f32 	%f1810, %f1579, %f1608, %f1696;
	fma.rn.f32 	%f1811, %f1583, %f1608, %f1697;
	fma.rn.f32 	%f1812, %f1587, %f1608, %f1698;
	fma.rn.f32 	%f1813, %f1591, %f1608, %f1699;
	fma.rn.f32 	%f1814, %f1573, %f1609, %f1700;
	fma.rn.f32 	%f1815, %f1575, %f1609, %f1701;
	fma.rn.f32 	%f1816, %f1579, %f1609, %f1702;
	fma.rn.f32 	%f1817, %f1583, %f1609, %f1703;
	fma.rn.f32 	%f1818, %f1587, %f1609, %f1704;
	fma.rn.f32 	%f1819, %f1591, %f1609, %f1705;
	ld.shared.v4.f32 	{%f1820, %f1821, %f1822, %f1823}, [%r598+16896];
	ld.shared.v4.f32 	{%f1824, %f1825, %f1826, %f1827}, [%r598+17024];
	ld.shared.v4.f32 	{%f1828, %f1829, %f1830, %f1831}, [%r603+16896];
	ld.shared.v4.f32 	{%f1832, %f1833, %f1834, %f1835}, [%r603+17024];
	fma.rn.f32 	%f1836, %f1706, %f1708, %f1724;
	fma.rn.f32 	%f1837, %f1576, %f1708, %f1725;
	fma.rn.f32 	%f1838, %f1580, %f1708, %f1726;
	fma.rn.f32 	%f1839, %f1584, %f1708, %f1727;
	fma.rn.f32 	%f1840, %f1588, %f1708, %f1728;
	fma.rn.f32 	%f1841, %f1592, %f1708, %f1729;
	fma.rn.f32 	%f1842, %f1706, %f1709, %f1730;
	fma.rn.f32 	%f1843, %f1576, %f1709, %f1731;
	fma.rn.f32 	%f1844, %f1580, %f1709, %f1732;
	fma.rn.f32 	%f1845, %f1584, %f1709, %f1733;
	fma.rn.f32 	%f1846, %f1588, %f1709, %f1734;
	fma.rn.f32 	%f1847, %f1592, %f1709, %f1735;
	fma.rn.f32 	%f1848, %f1706, %f1710, %f1736;
	fma.rn.f32 	%f1849, %f1576, %f1710, %f1737;
	fma.rn.f32 	%f1850, %f1580, %f1710, %f1738;
	fma.rn.f32 	%f1851, %f1584, %f1710, %f1739;
	fma.rn.f32 	%f1852, %f1588, %f1710, %f1740;
	fma.rn.f32 	%f1853, %f1592, %f1710, %f1741;
	fma.rn.f32 	%f1854, %f1706, %f1711, %f1742;
	fma.rn.f32 	%f1855, %f1576, %f1711, %f1743;
	fma.rn.f32 	%f1856, %f1580, %f1711, %f1744;
	fma.rn.f32 	%f1857, %f1584, %f1711, %f1745;
	fma.rn.f32 	%f1858, %f1588, %f1711, %f1746;
	fma.rn.f32 	%f1859, %f1592, %f1711, %f1747;
	fma.rn.f32 	%f1860, %f1706, %f1712, %f1748;
	fma.rn.f32 	%f1861, %f1576, %f1712, %f1749;
	fma.rn.f32 	%f1862, %f1580, %f1712, %f1750;
	fma.rn.f32 	%f1863, %f1584, %f1712, %f1751;
	fma.rn.f32 	%f1864, %f1588, %f1712, %f1752;
	fma.rn.f32 	%f1865, %f1592, %f1712, %f1753;
	fma.rn.f32 	%f1866, %f1706, %f1713, %f1754;
	fma.rn.f32 	%f1867, %f1576, %f1713, %f1755;
	fma.rn.f32 	%f1868, %f1580, %f1713, %f1756;
	fma.rn.f32 	%f1869, %f1584, %f1713, %f1757;
	fma.rn.f32 	%f1870, %f1588, %f1713, %f1758;
	fma.rn.f32 	%f1871, %f1592, %f1713, %f1759;
	fma.rn.f32 	%f1872, %f1706, %f1714, %f1760;
	fma.rn.f32 	%f1873, %f1576, %f1714, %f1761;
	fma.rn.f32 	%f1874, %f1580, %f1714, %f1762;
	fma.rn.f32 	%f1875, %f1584, %f1714, %f1763;
	fma.rn.f32 	%f1876, %f1588, %f1714, %f1764;
	fma.rn.f32 	%f1877, %f1592, %f1714, %f1765;
	fma.rn.f32 	%f1878, %f1706, %f1715, %f1766;
	fma.rn.f32 	%f1879, %f1576, %f1715, %f1767;
	fma.rn.f32 	%f1880, %f1580, %f1715, %f1768;
	fma.rn.f32 	%f1881, %f1584, %f1715, %f1769;
	fma.rn.f32 	%f1882, %f1588, %f1715, %f1770;
	fma.rn.f32 	%f1883, %f1592, %f1715, %f1771;
	fma.rn.f32 	%f1884, %f1706, %f1716, %f1772;
	fma.rn.f32 	%f1885, %f1576, %f1716, %f1773;
	fma.rn.f32 	%f1886, %f1580, %f1716, %f1774;
	fma.rn.f32 	%f1887, %f1584, %f1716, %f1775;
	fma.rn.f32 	%f1888, %f1588, %f1716, %f1776;
	fma.rn.f32 	%f1889, %f1592, %f1716, %f1777;
	fma.rn.f32 	%f1890, %f1706, %f1717, %f1778;
	fma.rn.f32 	%f1891, %f1576, %f1717, %f1779;
	fma.rn.f32 	%f1892, %f1580, %f1717, %f1780;
	fma.rn.f32 	%f1893, %f1584, %f1717, %f1781;
	fma.rn.f32 	%f1894, %f1588, %f1717, %f1782;
	fma.rn.f32 	%f1895, %f1592, %f1717, %f1783;
	fma.rn.f32 	%f1896, %f1706, %f1718, %f1784;
	fma.rn.f32 	%f1897, %f1576, %f1718, %f1785;
	fma.rn.f32 	%f1898, %f1580, %f1718, %f1786;
	fma.rn.f32 	%f1899, %f1584, %f1718, %f1787;
	fma.rn.f32 	%f1900, %f1588, %f1718, %f1788;
	fma.rn.f32 	%f1901, %f1592, %f1718, %f1789;
	fma.rn.f32 	%f1902, %f1706, %f1719, %f1790;
	fma.rn.f32 	%f1903, %f1576, %f1719, %f1791;
	fma.rn.f32 	%f1904, %f1580, %f1719, %f1792;
	fma.rn.f32 	%f1905, %f1584, %f1719, %f1793;
	fma.rn.f32 	%f1906, %f1588, %f1719, %f1794;
	fma.rn.f32 	%f1907, %f1592, %f1719, %f1795;
	fma.rn.f32 	%f1908, %f1706, %f1720, %f1796;
	fma.rn.f32 	%f1909, %f1576, %f1720, %f1797;
	fma.rn.f32 	%f1910, %f1580, %f1720, %f1798;
	fma.rn.f32 	%f1911, %f1584, %f1720, %f1799;
	fma.rn.f32 	%f1912, %f1588, %f1720, %f1800;
	fma.rn.f32 	%f1913, %f1592, %f1720, %f1801;
	fma.rn.f32 	%f1914, %f1706, %f1721, %f1802;
	fma.rn.f32 	%f1915, %f1576, %f1721, %f1803;
	fma.rn.f32 	%f1916, %f1580, %f1721, %f1804;
	fma.rn.f32 	%f1917, %f1584, %f1721, %f1805;
	fma.rn.f32 	%f1918, %f1588, %f1721, %f1806;
	fma.rn.f32 	%f1919, %f1592, %f1721, %f1807;
	fma.rn.f32 	%f1920, %f1706, %f1722, %f1808;
	fma.rn.f32 	%f1921, %f1576, %f1722, %f1809;
	fma.rn.f32 	%f1922, %f1580, %f1722, %f1810;
	fma.rn.f32 	%f1923, %f1584, %f1722, %f1811;
	fma.rn.f32 	%f1924, %f1588, %f1722, %f1812;
	fma.rn.f32 	%f1925, %f1592, %f1722, %f1813;
	fma.rn.f32 	%f1926, %f1706, %f1723, %f1814;
	fma.rn.f32 	%f1927, %f1576, %f1723, %f1815;
	fma.rn.f32 	%f1928, %f1580, %f1723, %f1816;
	fma.rn.f32 	%f1929, %f1584, %f1723, %f1817;
	fma.rn.f32 	%f1930, %f1588, %f1723, %f1818;
	fma.rn.f32 	%f1931, %f1592, %f1723, %f1819;
	ld.shared.v4.f32 	{%f1932, %f1933, %f1934, %f1935}, [%r582+4608];
	ld.shared.v4.f32 	{%f1936, %f1937, %f1938, %f1939}, [%r582+4624];
	ld.shared.v4.f32 	{%f1940, %f1941, %f1942, %f1943}, [%r582+4640];
	ld.shared.v4.f32 	{%f1944, %f1945, %f1946, %f1947}, [%r582+4656];
	ld.shared.v4.f32 	{%f1948, %f1949, %f1950, %f1951}, [%r582+4672];
	ld.shared.v4.f32 	{%f1952, %f1953, %f1954, %f1955}, [%r582+4688];
	ld.shared.v4.f32 	{%f1956, %f1957, %f1958, %f1959}, [%r598+17664];
	ld.shared.v4.f32 	{%f1960, %f1961, %f1962, %f1963}, [%r598+17792];
	ld.shared.v4.f32 	{%f1964, %f1965, %f1966, %f1967}, [%r603+17664];
	ld.shared.v4.f32 	{%f1968, %f1969, %f1970, %f1971}, [%r603+17792];
	fma.rn.f32 	%f1972, %f1707, %f1820, %f1836;
	fma.rn.f32 	%f1973, %f1577, %f1820, %f1837;
	fma.rn.f32 	%f1974, %f1581, %f1820, %f1838;
	fma.rn.f32 	%f1975, %f1585, %f1820, %f1839;
	fma.rn.f32 	%f1976, %f1589, %f1820, %f1840;
	fma.rn.f32 	%f1977, %f1593, %f1820, %f1841;
	fma.rn.f32 	%f1978, %f1707, %f1821, %f1842;
	fma.rn.f32 	%f1979, %f1577, %f1821, %f1843;
	fma.rn.f32 	%f1980, %f1581, %f1821, %f1844;
	fma.rn.f32 	%f1981, %f1585, %f1821, %f1845;
	fma.rn.f32 	%f1982, %f1589, %f1821, %f1846;
	fma.rn.f32 	%f1983, %f1593, %f1821, %f1847;
	fma.rn.f32 	%f1984, %f1707, %f1822, %f1848;
	fma.rn.f32 	%f1985, %f1577, %f1822, %f1849;
	fma.rn.f32 	%f1986, %f1581, %f1822, %f1850;
	fma.rn.f32 	%f1987, %f1585, %f1822, %f1851;
	fma.rn.f32 	%f1988, %f1589, %f1822, %f1852;
	fma.rn.f32 	%f1989, %f1593, %f1822, %f1853;
	fma.rn.f32 	%f1990, %f1707, %f1823, %f1854;
	fma.rn.f32 	%f1991, %f1577, %f1823, %f1855;
	fma.rn.f32 	%f1992, %f1581, %f1823, %f1856;
	fma.rn.f32 	%f1993, %f1585, %f1823, %f1857;
	fma.rn.f32 	%f1994, %f1589, %f1823, %f1858;
	fma.rn.f32 	%f1995, %f1593, %f1823, %f1859;
	fma.rn.f32 	%f1996, %f1707, %f1824, %f1860;
	fma.rn.f32 	%f1997, %f1577, %f1824, %f1861;
	fma.rn.f32 	%f1998, %f1581, %f1824, %f1862;
	fma.rn.f32 	%f1999, %f1585, %f1824, %f1863;
	fma.rn.f32 	%f2000, %f1589, %f1824, %f1864;
	fma.rn.f32 	%f2001, %f1593, %f1824, %f1865;
	fma.rn.f32 	%f2002, %f1707, %f1825, %f1866;
	fma.rn.f32 	%f2003, %f1577, %f1825, %f1867;
	fma.rn.f32 	%f2004, %f1581, %f1825, %f1868;
	fma.rn.f32 	%f2005, %f1585, %f1825, %f1869;
	fma.rn.f32 	%f2006, %f1589, %f1825, %f1870;
	fma.rn.f32 	%f2007, %f1593, %f1825, %f1871;
	fma.rn.f32 	%f2008, %f1707, %f1826, %f1872;
	fma.rn.f32 	%f2009, %f1577, %f1826, %f1873;
	fma.rn.f32 	%f2010, %f1581, %f1826, %f1874;
	fma.rn.f32 	%f2011, %f1585, %f1826, %f1875;
	fma.rn.f32 	%f2012, %f1589, %f1826, %f1876;
	fma.rn.f32 	%f2013, %f1593, %f1826, %f1877;
	fma.rn.f32 	%f2014, %f1707, %f1827, %f1878;
	fma.rn.f32 	%f2015, %f1577, %f1827, %f1879;
	fma.rn.f32 	%f2016, %f1581, %f1827, %f1880;
	fma.rn.f32 	%f2017, %f1585, %f1827, %f1881;
	fma.rn.f32 	%f2018, %f1589, %f1827, %f1882;
	fma.rn.f32 	%f2019, %f1593, %f1827, %f1883;
	fma.rn.f32 	%f2020, %f1707, %f1828, %f1884;
	fma.rn.f32 	%f2021, %f1577, %f1828, %f1885;
	fma.rn.f32 	%f2022, %f1581, %f1828, %f1886;
	fma.rn.f32 	%f2023, %f1585, %f1828, %f1887;
	fma.rn.f32 	%f2024, %f1589, %f1828, %f1888;
	fma.rn.f32 	%f2025, %f1593, %f1828, %f1889;
	fma.rn.f32 	%f2026, %f1707, %f1829, %f1890;
	fma.rn.f32 	%f2027, %f1577, %f1829, %f1891;
	fma.rn.f32 	%f2028, %f1581, %f1829, %f1892;
	fma.rn.f32 	%f2029, %f1585, %f1829, %f1893;
	fma.rn.f32 	%f2030, %f1589, %f1829, %f1894;
	fma.rn.f32 	%f2031, %f1593, %f1829, %f1895;
	fma.rn.f32 	%f2032, %f1707, %f1830, %f1896;
	fma.rn.f32 	%f2033, %f1577, %f1830, %f1897;
	fma.rn.f32 	%f2034, %f1581, %f1830, %f1898;
	fma.rn.f32 	%f2035, %f1585, %f1830, %f1899;
	fma.rn.f32 	%f2036, %f1589, %f1830, %f1900;
	fma.rn.f32 	%f2037, %f1593, %f1830, %f1901;
	fma.rn.f32 	%f2038, %f1707, %f1831, %f1902;
	fma.rn.f32 	%f2039, %f1577, %f1831, %f1903;
	fma.rn.f32 	%f2040, %f1581, %f1831, %f1904;
	fma.rn.f32 	%f2041, %f1585, %f1831, %f1905;
	fma.rn.f32 	%f2042, %f1589, %f1831, %f1906;
	fma.rn.f32 	%f2043, %f1593, %f1831, %f1907;
	fma.rn.f32 	%f2044, %f1707, %f1832, %f1908;
	fma.rn.f32 	%f2045, %f1577, %f1832, %f1909;
	fma.rn.f32 	%f2046, %f1581, %f1832, %f1910;
	fma.rn.f32 	%f2047, %f1585, %f1832, %f1911;
	fma.rn.f32 	%f2048, %f1589, %f1832, %f1912;
	fma.rn.f32 	%f2049, %f1593, %f1832, %f1913;
	fma.rn.f32 	%f2050, %f1707, %f1833, %f1914;
	fma.rn.f32 	%f2051, %f1577, %f1833, %f1915;
	fma.rn.f32 	%f2052, %f1581, %f1833, %f1916;
	fma.rn.f32 	%f2053, %f1585, %f1833, %f1917;
	fma.rn.f32 	%f2054, %f1589, %f1833, %f1918;
	fma.rn.f32 	%f2055, %f1593, %f1833, %f1919;
	fma.rn.f32 	%f2056, %f1707, %f1834, %f1920;
	fma.rn.f32 	%f2057, %f1577, %f1834, %f1921;
	fma.rn.f32 	%f2058, %f1581, %f1834, %f1922;
	fma.rn.f32 	%f2059, %f1585, %f1834, %f1923;
	fma.rn.f32 	%f2060, %f1589, %f1834, %f1924;
	fma.rn.f32 	%f2061, %f1593, %f1834, %f1925;
	fma.rn.f32 	%f2062, %f1707, %f1835, %f1926;
	fma.rn.f32 	%f2063, %f1577, %f1835, %f1927;
	fma.rn.f32 	%f2064, %f1581, %f1835, %f1928;
	fma.rn.f32 	%f2065, %f1585, %f1835, %f1929;
	fma.rn.f32 	%f2066, %f1589, %f1835, %f1930;
	fma.rn.f32 	%f2067, %f1593, %f1835, %f1931;
	ld.shared.v4.f32 	{%f2068, %f2069, %f2070, %f2071}, [%r598+18432];
	ld.shared.v4.f32 	{%f2072, %f2073, %f2074, %f2075}, [%r598+18560];
	ld.shared.v4.f32 	{%f2076, %f2077, %f2078, %f2079}, [%r603+18432];
	ld.shared.v4.f32 	{%f2080, %f2081, %f2082, %f2083}, [%r603+18560];
	fma.rn.f32 	%f2084, %f1932, %f1956, %f1972;
	fma.rn.f32 	%f2085, %f1936, %f1956, %f1973;
	fma.rn.f32 	%f2086, %f1940, %f1956, %f1974;
	fma.rn.f32 	%f2087, %f1944, %f1956, %f1975;
	fma.rn.f32 	%f2088, %f1948, %f1956, %f1976;
	fma.rn.f32 	%f2089, %f1952, %f1956, %f1977;
	fma.rn.f32 	%f2090, %f1932, %f1957, %f1978;
	fma.rn.f32 	%f2091, %f1936, %f1957, %f1979;
	fma.rn.f32 	%f2092, %f1940, %f1957, %f1980;
	fma.rn.f32 	%f2093, %f1944, %f1957, %f1981;
	fma.rn.f32 	%f2094, %f1948, %f1957, %f1982;
	fma.rn.f32 	%f2095, %f1952, %f1957, %f1983;
	fma.rn.f32 	%f2096, %f1932, %f1958, %f1984;
	fma.rn.f32 	%f2097, %f1936, %f1958, %f1985;
	fma.rn.f32 	%f2098, %f1940, %f1958, %f1986;
	fma.rn.f32 	%f2099, %f1944, %f1958, %f1987;
	fma.rn.f32 	%f2100, %f1948, %f1958, %f1988;
	fma.rn.f32 	%f2101, %f1952, %f1958, %f1989;
	fma.rn.f32 	%f2102, %f1932, %f1959, %f1990;
	fma.rn.f32 	%f2103, %f1936, %f1959, %f1991;
	fma.rn.f32 	%f2104, %f1940, %f1959, %f1992;
	fma.rn.f32 	%f2105, %f1944, %f1959, %f1993;
	fma.rn.f32 	%f2106, %f1948, %f1959, %f1994;
	fma.rn.f32 	%f2107, %f1952, %f1959, %f1995;
	fma.rn.f32 	%f2108, %f1932, %f1960, %f1996;
	fma.rn.f32 	%f2109, %f1936, %f1960, %f1997;
	fma.rn.f32 	%f2110, %f1940, %f1960, %f1998;
	fma.rn.f32 	%f2111, %f1944, %f1960, %f1999;
	fma.rn.f32 	%f2112, %f1948, %f1960, %f2000;
	fma.rn.f32 	%f2113, %f1952, %f1960, %f2001;
	fma.rn.f32 	%f2114, %f1932, %f1961, %f2002;
	fma.rn.f32 	%f2115, %f1936, %f1961, %f2003;
	fma.rn.f32 	%f2116, %f1940, %f1961, %f2004;
	fma.rn.f32 	%f2117, %f1944, %f1961, %f2005;
	fma.rn.f32 	%f2118, %f1948, %f1961, %f2006;
	fma.rn.f32 	%f2119, %f1952, %f1961, %f2007;
	fma.rn.f32 	%f2120, %f1932, %f1962, %f2008;
	fma.rn.f32 	%f2121, %f1936, %f1962, %f2009;
	fma.rn.f32 	%f2122, %f1940, %f1962, %f2010;
	fma.rn.f32 	%f2123, %f1944, %f1962, %f2011;
	fma.rn.f32 	%f2124, %f1948, %f1962, %f2012;
	fma.rn.f32 	%f2125, %f1952, %f1962, %f2013;
	fma.rn.f32 	%f2126, %f1932, %f1963, %f2014;
	fma.rn.f32 	%f2127, %f1936, %f1963, %f2015;
	fma.rn.f32 	%f2128, %f1940, %f1963, %f2016;
	fma.rn.f32 	%f2129, %f1944, %f1963, %f2017;
	fma.rn.f32 	%f2130, %f1948, %f1963, %f2018;
	fma.rn.f32 	%f2131, %f1952, %f1963, %f2019;
	fma.rn.f32 	%f2132, %f1932, %f1964, %f2020;
	fma.rn.f32 	%f2133, %f1936, %f1964, %f2021;
	fma.rn.f32 	%f2134, %f1940, %f1964, %f2022;
	fma.rn.f32 	%f2135, %f1944, %f1964, %f2023;
	fma.rn.f32 	%f2136, %f1948, %f1964, %f2024;
	fma.rn.f32 	%f2137, %f1952, %f1964, %f2025;
	fma.rn.f32 	%f2138, %f1932, %f1965, %f2026;
	fma.rn.f32 	%f2139, %f1936, %f1965, %f2027;
	fma.rn.f32 	%f2140, %f1940, %f1965, %f2028;
	fma.rn.f32 	%f2141, %f1944, %f1965, %f2029;
	fma.rn.f32 	%f2142, %f1948, %f1965, %f2030;
	fma.rn.f32 	%f2143, %f1952, %f1965, %f2031;
	fma.rn.f32 	%f2144, %f1932, %f1966, %f2032;
	fma.rn.f32 	%f2145, %f1936, %f1966, %f2033;
	fma.rn.f32 	%f2146, %f1940, %f1966, %f2034;
	fma.rn.f32 	%f2147, %f1944, %f1966, %f2035;
	fma.rn.f32 	%f2148, %f1948, %f1966, %f2036;
	fma.rn.f32 	%f2149, %f1952, %f1966, %f2037;
	fma.rn.f32 	%f2150, %f1932, %f1967, %f2038;
	fma.rn.f32 	%f2151, %f1936, %f1967, %f2039;
	fma.rn.f32 	%f2152, %f1940, %f1967, %f2040;
	fma.rn.f32 	%f2153, %f1944, %f1967, %f2041;
	fma.rn.f32 	%f2154, %f1948, %f1967, %f2042;
	fma.rn.f32 	%f2155, %f1952, %f1967, %f2043;
	fma.rn.f32 	%f2156, %f1932, %f1968, %f2044;
	fma.rn.f32 	%f2157, %f1936, %f1968, %f2045;
	fma.rn.f32 	%f2158, %f1940, %f1968, %f2046;
	fma.rn.f32 	%f2159, %f1944, %f1968, %f2047;
	fma.rn.f32 	%f2160, %f1948, %f1968, %f2048;
	fma.rn.f32 	%f2161, %f1952, %f1968, %f2049;
	fma.rn.f32 	%f2162, %f1932, %f1969, %f2050;
	fma.rn.f32 	%f2163, %f1936, %f1969, %f2051;
	fma.rn.f32 	%f2164, %f1940, %f1969, %f2052;
	fma.rn.f32 	%f2165, %f1944, %f1969, %f2053;
	fma.rn.f32 	%f2166, %f1948, %f1969, %f2054;
	fma.rn.f32 	%f2167, %f1952, %f1969, %f2055;
	fma.rn.f32 	%f2168, %f1932, %f1970, %f2056;
	fma.rn.f32 	%f2169, %f1936, %f1970, %f2057;
	fma.rn.f32 	%f2170, %f1940, %f1970, %f2058;
	fma.rn.f32 	%f2171, %f1944, %f1970, %f2059;
	fma.rn.f32 	%f2172, %f1948, %f1970, %f2060;
	fma.rn.f32 	%f2173, %f1952, %f1970, %f2061;
	fma.rn.f32 	%f2174, %f1932, %f1971, %f2062;
	fma.rn.f32 	%f2175, %f1936, %f1971, %f2063;
	fma.rn.f32 	%f2176, %f1940, %f1971, %f2064;
	fma.rn.f32 	%f2177, %f1944, %f1971, %f2065;
	fma.rn.f32 	%f2178, %f1948, %f1971, %f2066;
	fma.rn.f32 	%f2179, %f1952, %f1971, %f2067;
	ld.shared.v4.f32 	{%f2180, %f2181, %f2182, %f2183}, [%r598+19200];
	ld.shared.v4.f32 	{%f2184, %f2185, %f2186, %f2187}, [%r598+19328];
	ld.shared.v4.f32 	{%f2188, %f2189, %f2190, %f2191}, [%r603+19200];
	ld.shared.v4.f32 	{%f2192, %f2193, %f2194, %f2195}, [%r603+19328];
	fma.rn.f32 	%f2196, %f1933, %f2068, %f2084;
	fma.rn.f32 	%f2197, %f1937, %f2068, %f2085;
	fma.rn.f32 	%f2198, %f1941, %f2068, %f2086;
	fma.rn.f32 	%f2199, %f1945, %f2068, %f2087;
	fma.rn.f32 	%f2200, %f1949, %f2068, %f2088;
	fma.rn.f32 	%f2201, %f1953, %f2068, %f2089;
	fma.rn.f32 	%f2202, %f1933, %f2069, %f2090;
	fma.rn.f32 	%f2203, %f1937, %f2069, %f2091;
	fma.rn.f32 	%f2204, %f1941, %f2069, %f2092;
	fma.rn.f32 	%f2205, %f1945, %f2069, %f2093;
	fma.rn.f32 	%f2206, %f1949, %f2069, %f2094;
	fma.rn.f32 	%f2207, %f1953, %f2069, %f2095;
	fma.rn.f32 	%f2208, %f1933, %f2070, %f2096;
	fma.rn.f32 	%f2209, %f1937, %f2070, %f2097;
	fma.rn.f32 	%f2210, %f1941, %f2070, %f2098;
	fma.rn.f32 	%f2211, %f1945, %f2070, %f2099;
	fma.rn.f32 	%f2212, %f1949, %f2070, %f2100;
	fma.rn.f32 	%f2213, %f1953, %f2070, %f2101;
	fma.rn.f32 	%f2214, %f1933, %f2071, %f2102;
	fma.rn.f32 	%f2215, %f1937, %f2071, %f2103;
	fma.rn.f32 	%f2216, %f1941, %f2071, %f2104;
	fma.rn.f32 	%f2217, %f1945, %f2071, %f2105;
	fma.rn.f32 	%f2218, %f1949, %f2071, %f2106;
	fma.rn.f32 	%f2219, %f1953, %f2071, %f2107;
	fma.rn.f32 	%f2220, %f1933, %f2072, %f2108;
	fma.rn.f32 	%f2221, %f1937, %f2072, %f2109;
	fma.rn.f32 	%f2222, %f1941, %f2072, %f2110;
	fma.rn.f32 	%f2223, %f1945, %f2072, %f2111;
	fma.rn.f32 	%f2224, %f1949, %f2072, %f2112;
	fma.rn.f32 	%f2225, %f1953, %f2072, %f2113;
	fma.rn.f32 	%f2226, %f1933, %f2073, %f2114;
	fma.rn.f32 	%f2227, %f1937, %f2073, %f2115;
	fma.rn.f32 	%f2228, %f1941, %f2073, %f2116;
	fma.rn.f32 	%f2229, %f1945, %f2073, %f2117;
	fma.rn.f32 	%f2230, %f1949, %f2073, %f2118;
	fma.rn.f32 	%f2231, %f1953, %f2073, %f2119;
	fma.rn.f32 	%f2232, %f1933, %f2074, %f2120;
	fma.rn.f32 	%f2233, %f1937, %f2074, %f2121;
	fma.rn.f32 	%f2234, %f1941, %f2074, %f2122;
	fma.rn.f32 	%f2235, %f1945, %f2074, %f2123;
	fma.rn.f32 	%f2236, %f1949, %f2074, %f2124;
	fma.rn.f32 	%f2237, %f1953, %f2074, %f2125;
	fma.rn.f32 	%f2238, %f1933, %f2075, %f2126;
	fma.rn.f32 	%f2239, %f1937, %f2075, %f2127;
	fma.rn.f32 	%f2240, %f1941, %f2075, %f2128;
	fma.rn.f32 	%f2241, %f1945, %f2075, %f2129;
	fma.rn.f32 	%f2242, %f1949, %f2075, %f2130;
	fma.rn.f32 	%f2243, %f1953, %f2075, %f2131;
	fma.rn.f32 	%f2244, %f1933, %f2076, %f2132;
	fma.rn.f32 	%f2245, %f1937, %f2076, %f2133;
	fma.rn.f32 	%f2246, %f1941, %f2076, %f2134;
	fma.rn.f32 	%f2247, %f1945, %f2076, %f2135;
	fma.rn.f32 	%f2248, %f1949, %f2076, %f2136;
	fma.rn.f32 	%f2249, %f1953, %f2076, %f2137;
	fma.rn.f32 	%f2250, %f1933, %f2077, %f2138;
	fma.rn.f32 	%f2251, %f1937, %f2077, %f2139;
	fma.rn.f32 	%f2252, %f1941, %f2077, %f2140;
	fma.rn.f32 	%f2253, %f1945, %f2077, %f2141;
	fma.rn.f32 	%f2254, %f1949, %f2077, %f2142;
	fma.rn.f32 	%f2255, %f1953, %f2077, %f2143;
	fma.rn.f32 	%f2256, %f1933, %f2078, %f2144;
	fma.rn.f32 	%f2257, %f1937, %f2078, %f2145;
	fma.rn.f32 	%f2258, %f1941, %f2078, %f2146;
	fma.rn.f32 	%f2259, %f1945, %f2078, %f2147;
	fma.rn.f32 	%f2260, %f1949, %f2078, %f2148;
	fma.rn.f32 	%f2261, %f1953, %f2078, %f2149;
	fma.rn.f32 	%f2262, %f1933, %f2079, %f2150;
	fma.rn.f32 	%f2263, %f1937, %f2079, %f2151;
	fma.rn.f32 	%f2264, %f1941, %f2079, %f2152;
	fma.rn.f32 	%f2265, %f1945, %f2079, %f2153;
	fma.rn.f32 	%f2266, %f1949, %f2079, %f2154;
	fma.rn.f32 	%f2267, %f1953, %f2079, %f2155;
	fma.rn.f32 	%f2268, %f1933, %f2080, %f2156;
	fma.rn.f32 	%f2269, %f1937, %f2080, %f2157;
	fma.rn.f32 	%f2270, %f1941, %f2080, %f2158;
	fma.rn.f32 	%f2271, %f1945, %f2080, %f2159;
	fma.rn.f32 	%f2272, %f1949, %f2080, %f2160;
	fma.rn.f32 	%f2273, %f1953, %f2080, %f2161;
	fma.rn.f32 	%f2274, %f1933, %f2081, %f2162;
	fma.rn.f32 	%f2275, %f1937, %f2081, %f2163;
	fma.rn.f32 	%f2276, %f1941, %f2081, %f2164;
	fma.rn.f32 	%f2277, %f1945, %f2081, %f2165;
	fma.rn.f32 	%f2278, %f1949, %f2081, %f2166;
	fma.rn.f32 	%f2279, %f1953, %f2081, %f2167;
	fma.rn.f32 	%f2280, %f1933, %f2082, %f2168;
	fma.rn.f32 	%f2281, %f1937, %f2082, %f2169;
	fma.rn.f32 	%f2282, %f1941, %f2082, %f2170;
	fma.rn.f32 	%f2283, %f1945, %f2082, %f2171;
	fma.rn.f32 	%f2284, %f1949, %f2082, %f2172;
	fma.rn.f32 	%f2285, %f1953, %f2082, %f2173;
	fma.rn.f32 	%f2286, %f1933, %f2083, %f2174;
	fma.rn.f32 	%f2287, %f1937, %f2083, %f2175;
	fma.rn.f32 	%f2288, %f1941, %f2083, %f2176;
	fma.rn.f32 	%f2289, %f1945, %f2083, %f2177;
	fma.rn.f32 	%f2290, %f1949, %f2083, %f2178;
	fma.rn.f32 	%f2291, %f1953, %f2083, %f2179;
	ld.shared.v4.f32 	{%f2292, %f2293, %f2294, %f2295}, [%r598+19968];
	ld.shared.v4.f32 	{%f2296, %f2297, %f2298, %f2299}, [%r598+20096];
	ld.shared.v4.f32 	{%f2300, %f2301, %f2302, %f2303}, [%r603+19968];
	ld.shared.v4.f32 	{%f2304, %f2305, %f2306, %f2307}, [%r603+20096];
	fma.rn.f32 	%f2308, %f1934, %f2180, %f2196;
	fma.rn.f32 	%f2309, %f1938, %f2180, %f2197;
	fma.rn.f32 	%f2310, %f1942, %f2180, %f2198;
	fma.rn.f32 	%f2311, %f1946, %f2180, %f2199;
	fma.rn.f32 	%f2312, %f1950, %f2180, %f2200;
	fma.rn.f32 	%f2313, %f1954, %f2180, %f2201;
	fma.rn.f32 	%f2314, %f1934, %f2181, %f2202;
	fma.rn.f32 	%f2315, %f1938, %f2181, %f2203;
	fma.rn.f32 	%f2316, %f1942, %f2181, %f2204;
	fma.rn.f32 	%f2317, %f1946, %f2181, %f2205;
	fma.rn.f32 	%f2318, %f1950, %f2181, %f2206;
	fma.rn.f32 	%f2319, %f1954, %f2181, %f2207;
	fma.rn.f32 	%f2320, %f1934, %f2182, %f2208;
	fma.rn.f32 	%f2321, %f1938, %f2182, %f2209;
	fma.rn.f32 	%f2322, %f1942, %f2182, %f2210;
	fma.rn.f32 	%f2323, %f1946, %f2182, %f2211;
	fma.rn.f32 	%f2324, %f1950, %f2182, %f2212;
	fma.rn.f32 	%f2325, %f1954, %f2182, %f2213;
	fma.rn.f32 	%f2326, %f1934, %f2183, %f2214;
	fma.rn.f32 	%f2327, %f1938, %f2183, %f2215;
	fma.rn.f32 	%f2328, %f1942, %f2183, %f2216;
	fma.rn.f32 	%f2329, %f1946, %f2183, %f2217;
	fma.rn.f32 	%f2330, %f1950, %f2183, %f2218;
	fma.rn.f32 	%f2331, %f1954, %f2183, %f2219;
	fma.rn.f32 	%f2332, %f1934, %f2184, %f2220;
	fma.rn.f32 	%f2333, %f1938, %f2184, %f2221;
	fma.rn.f32 	%f2334, %f1942, %f2184, %f2222;
	fma.rn.f32 	%f2335, %f1946, %f2184, %f2223;
	fma.rn.f32 	%f2336, %f1950, %f2184, %f2224;
	fma.rn.f32 	%f2337, %f1954, %f2184, %f2225;
	fma.rn.f32 	%f2338, %f1934, %f2185, %f2226;
	fma.rn.f32 	%f2339, %f1938, %f2185, %f2227;
	fma.rn.f32 	%f2340, %f1942, %f2185, %f2228;
	fma.rn.f32 	%f2341, %f1946, %f2185, %f2229;
	fma.rn.f32 	%f2342, %f1950, %f2185, %f2230;
	fma.rn.f32 	%f2343, %f1954, %f2185, %f2231;
	fma.rn.f32 	%f2344, %f1934, %f2186, %f2232;
	fma.rn.f32 	%f2345, %f1938, %f2186, %f2233;
	fma.rn.f32 	%f2346, %f1942, %f2186, %f2234;
	fma.rn.f32 	%f2347, %f1946, %f2186, %f2235;
	fma.rn.f32 	%f2348, %f1950, %f2186, %f2236;
	fma.rn.f32 	%f2349, %f1954, %f2186, %f2237;
	fma.rn.f32 	%f2350, %f1934, %f2187, %f2238;
	fma.rn.f32 	%f2351, %f1938, %f2187, %f2239;
	fma.rn.f32 	%f2352, %f1942, %f2187, %f2240;
	fma.rn.f32 	%f2353, %f1946, %f2187, %f2241;
	fma.rn.f32 	%f2354, %f1950, %f2187, %f2242;
	fma.rn.f32 	%f2355, %f1954, %f2187, %f2243;
	fma.rn.f32 	%f2356, %f1934, %f2188, %f2244;
	fma.rn.f32 	%f2357, %f1938, %f2188, %f2245;
	fma.rn.f32 	%f2358, %f1942, %f2188, %f2246;
	fma.rn.f32 	%f2359, %f1946, %f2188, %f2247;
	fma.rn.f32 	%f2360, %f1950, %f2188, %f2248;
	fma.rn.f32 	%f2361, %f1954, %f2188, %f2249;
	fma.rn.f32 	%f2362, %f1934, %f2189, %f2250;
	fma.rn.f32 	%f2363, %f1938, %f2189, %f2251;
	fma.rn.f32 	%f2364, %f1942, %f2189, %f2252;
	fma.rn.f32 	%f2365, %f1946, %f2189, %f2253;
	fma.rn.f32 	%f2366, %f1950, %f2189, %f2254;
	fma.rn.f32 	%f2367, %f1954, %f2189, %f2255;
	fma.rn.f32 	%f2368, %f1934, %f2190, %f2256;
	fma.rn.f32 	%f2369, %f1938, %f2190, %f2257;
	fma.rn.f32 	%f2370, %f1942, %f2190, %f2258;
	fma.rn.f32 	%f2371, %f1946, %f2190, %f2259;
	fma.rn.f32 	%f2372, %f1950, %f2190, %f2260;
	fma.rn.f32 	%f2373, %f1954, %f2190, %f2261;
	fma.rn.f32 	%f2374, %f1934, %f2191, %f2262;
	fma.rn.f32 	%f2375, %f1938, %f2191, %f2263;
	fma.rn.f32 	%f2376, %f1942, %f2191, %f2264;
	fma.rn.f32 	%f2377, %f1946, %f2191, %f2265;
	fma.rn.f32 	%f2378, %f1950, %f2191, %f2266;
	fma.rn.f32 	%f2379, %f1954, %f2191, %f2267;
	fma.rn.f32 	%f2380, %f1934, %f2192, %f2268;
	fma.rn.f32 	%f2381, %f1938, %f2192, %f2269;
	fma.rn.f32 	%f2382, %f1942, %f2192, %f2270;
	fma.rn.f32 	%f2383, %f1946, %f2192, %f2271;
	fma.rn.f32 	%f2384, %f1950, %f2192, %f2272;
	fma.rn.f32 	%f2385, %f1954, %f2192, %f2273;
	fma.rn.f32 	%f2386, %f1934, %f2193, %f2274;
	fma.rn.f32 	%f2387, %f1938, %f2193, %f2275;
	fma.rn.f32 	%f2388, %f1942, %f2193, %f2276;
	fma.rn.f32 	%f2389, %f1946, %f2193, %f2277;
	fma.rn.f32 	%f2390, %f1950, %f2193, %f2278;
	fma.rn.f32 	%f2391, %f1954, %f2193, %f2279;
	fma.rn.f32 	%f2392, %f1934, %f2194, %f2280;
	fma.rn.f32 	%f2393, %f1938, %f2194, %f2281;
	fma.rn.f32 	%f2394, %f1942, %f2194, %f2282;
	fma.rn.f32 	%f2395, %f1946, %f2194, %f2283;
	fma.rn.f32 	%f2396, %f1950, %f2194, %f2284;
	fma.rn.f32 	%f2397, %f1954, %f2194, %f2285;
	fma.rn.f32 	%f2398, %f1934, %f2195, %f2286;
	fma.rn.f32 	%f2399, %f1938, %f2195, %f2287;
	fma.rn.f32 	%f2400, %f1942, %f2195, %f2288;
	fma.rn.f32 	%f2401, %f1946, %f2195, %f2289;
	fma.rn.f32 	%f2402, %f1950, %f2195, %f2290;
	fma.rn.f32 	%f2403, %f1954, %f2195, %f2291;
	fma.rn.f32 	%f2404, %f1935, %f2292, %f2308;
	fma.rn.f32 	%f2405, %f1939, %f2292, %f2309;
	fma.rn.f32 	%f2406, %f1943, %f2292, %f2310;
	fma.rn.f32 	%f2407, %f1947, %f2292, %f2311;
	fma.rn.f32 	%f2408, %f1951, %f2292, %f2312;
	fma.rn.f32 	%f2409, %f1955, %f2292, %f2313;
	fma.rn.f32 	%f2410, %f1935, %f2293, %f2314;
	fma.rn.f32 	%f2411, %f1939, %f2293, %f2315;
	fma.rn.f32 	%f2412, %f1943, %f2293, %f2316;
	fma.rn.f32 	%f2413, %f1947, %f2293, %f2317;
	fma.rn.f32 	%f2414, %f1951, %f2293, %f2318;
	fma.rn.f32 	%f2415, %f1955, %f2293, %f2319;
	fma.rn.f32 	%f2416, %f1935, %f2294, %f2320;
	fma.rn.f32 	%f2417, %f1939, %f2294, %f2321;
	fma.rn.f32 	%f2418, %f1943, %f2294, %f2322;
	fma.rn.f32 	%f2419, %f1947, %f2294, %f2323;
	fma.rn.f32 	%f2420, %f1951, %f2294, %f2324;
	fma.rn.f32 	%f2421, %f1955, %f2294, %f2325;
	fma.rn.f32 	%f2422, %f1935, %f2295, %f2326;
	fma.rn.f32 	%f2423, %f1939, %f2295, %f2327;
	fma.rn.f32 	%f2424, %f1943, %f2295, %f2328;
	fma.rn.f32 	%f2425, %f1947, %f2295, %f2329;
	fma.rn.f32 	%f2426, %f1951, %f2295, %f2330;
	fma.rn.f32 	%f2427, %f1955, %f2295, %f2331;
	fma.rn.f32 	%f2428, %f1935, %f2296, %f2332;
	fma.rn.f32 	%f2429, %f1939, %f2296, %f2333;
	fma.rn.f32 	%f2430, %f1943, %f2296, %f2334;
	fma.rn.f32 	%f2431, %f1947, %f2296, %f2335;
	fma.rn.f32 	%f2432, %f1951, %f2296, %f2336;
	fma.rn.f32 	%f2433, %f1955, %f2296, %f2337;
	fma.rn.f32 	%f2434, %f1935, %f2297, %f2338;
	fma.rn.f32 	%f2435, %f1939, %f2297, %f2339;
	fma.rn.f32 	%f2436, %f1943, %f2297, %f2340;
	fma.rn.f32 	%f2437, %f1947, %f2297, %f2341;
	fma.rn.f32 	%f2438, %f1951, %f2297, %f2342;
	fma.rn.f32 	%f2439, %f1955, %f2297, %f2343;
	fma.rn.f32 	%f2440, %f1935, %f2298, %f2344;
	fma.rn.f32 	%f2441, %f1939, %f2298, %f2345;
	fma.rn.f32 	%f2442, %f1943, %f2298, %f2346;
	fma.rn.f32 	%f2443, %f1947, %f2298, %f2347;
	fma.rn.f32 	%f2444, %f1951, %f2298, %f2348;
	fma.rn.f32 	%f2445, %f1955, %f2298, %f2349;
	fma.rn.f32 	%f2446, %f1935, %f2299, %f2350;
	fma.rn.f32 	%f2447, %f1939, %f2299, %f2351;
	fma.rn.f32 	%f2448, %f1943, %f2299, %f2352;
	fma.rn.f32 	%f2449, %f1947, %f2299, %f2353;
	fma.rn.f32 	%f2450, %f1951, %f2299, %f2354;
	fma.rn.f32 	%f2451, %f1955, %f2299, %f2355;
	fma.rn.f32 	%f2452, %f1935, %f2300, %f2356;
	fma.rn.f32 	%f2453, %f1939, %f2300, %f2357;
	fma.rn.f32 	%f2454, %f1943, %f2300, %f2358;
	fma.rn.f32 	%f2455, %f1947, %f2300, %f2359;
	fma.rn.f32 	%f2456, %f1951, %f2300, %f2360;
	fma.rn.f32 	%f2457, %f1955, %f2300, %f2361;
	fma.rn.f32 	%f2458, %f1935, %f2301, %f2362;
	fma.rn.f32 	%f2459, %f1939, %f2301, %f2363;
	fma.rn.f32 	%f2460, %f1943, %f2301, %f2364;
	fma.rn.f32 	%f2461, %f1947, %f2301, %f2365;
	fma.rn.f32 	%f2462, %f1951, %f2301, %f2366;
	fma.rn.f32 	%f2463, %f1955, %f2301, %f2367;
	fma.rn.f32 	%f2464, %f1935, %f2302, %f2368;
	fma.rn.f32 	%f2465, %f1939, %f2302, %f2369;
	fma.rn.f32 	%f2466, %f1943, %f2302, %f2370;
	fma.rn.f32 	%f2467, %f1947, %f2302, %f2371;
	fma.rn.f32 	%f2468, %f1951, %f2302, %f2372;
	fma.rn.f32 	%f2469, %f1955, %f2302, %f2373;
	fma.rn.f32 	%f2470, %f1935, %f2303, %f2374;
	fma.rn.f32 	%f2471, %f1939, %f2303, %f2375;
	fma.rn.f32 	%f2472, %f1943, %f2303, %f2376;
	fma.rn.f32 	%f2473, %f1947, %f2303, %f2377;
	fma.rn.f32 	%f2474, %f1951, %f2303, %f2378;
	fma.rn.f32 	%f2475, %f1955, %f2303, %f2379;
	fma.rn.f32 	%f2476, %f1935, %f2304, %f2380;
	fma.rn.f32 	%f2477, %f1939, %f2304, %f2381;
	fma.rn.f32 	%f2478, %f1943, %f2304, %f2382;
	fma.rn.f32 	%f2479, %f1947, %f2304, %f2383;
	fma.rn.f32 	%f2480, %f1951, %f2304, %f2384;
	fma.rn.f32 	%f2481, %f1955, %f2304, %f2385;
	fma.rn.f32 	%f2482, %f1935, %f2305, %f2386;
	fma.rn.f32 	%f2483, %f1939, %f2305, %f2387;
	fma.rn.f32 	%f2484, %f1943, %f2305, %f2388;
	fma.rn.f32 	%f2485, %f1947, %f2305, %f2389;
	fma.rn.f32 	%f2486, %f1951, %f2305, %f2390;
	fma.rn.f32 	%f2487, %f1955, %f2305, %f2391;
	fma.rn.f32 	%f2488, %f1935, %f2306, %f2392;
	fma.rn.f32 	%f2489, %f1939, %f2306, %f2393;
	fma.rn.f32 	%f2490, %f1943, %f2306, %f2394;
	fma.rn.f32 	%f2491, %f1947, %f2306, %f2395;
	fma.rn.f32 	%f2492, %f1951, %f2306, %f2396;
	fma.rn.f32 	%f2493, %f1955, %f2306, %f2397;
	fma.rn.f32 	%f2494, %f1935, %f2307, %f2398;
	fma.rn.f32 	%f2495, %f1939, %f2307, %f2399;
	fma.rn.f32 	%f2496, %f1943, %f2307, %f2400;
	fma.rn.f32 	%f2497, %f1947, %f2307, %f2401;
	fma.rn.f32 	%f2498, %f1951, %f2307, %f2402;
	fma.rn.f32 	%f2499, %f1955, %f2307, %f2403;
	and.b16  	%rs31, %rs3, 255;
	mul.wide.u16 	%r604, %rs31, 6912;
	and.b32  	%r605, %r583, 240;
	shr.u32 	%r606, %r584, 3;
	mul.lo.s32 	%r607, %r606, 165888;
	or.b32  	%r608, %r586, %r607;
	mad.lo.s32 	%r609, %r10, 20736, %r608;
	add.s32 	%r610, %r609, %r604;
	add.s32 	%r611, %r610, %r605;
	mul.wide.u32 	%rd156, %r611, 4;
	add.s64 	%rd157, %rd155, %rd156;
	st.global.v4.f32 	[%rd157], {%f2404, %f2410, %f2416, %f2422};
	st.global.v4.f32 	[%rd157+16], {%f2428, %f2434, %f2440, %f2446};
	st.global.v4.f32 	[%rd157+32], {%f2452, %f2458, %f2464, %f2470};
	st.global.v4.f32 	[%rd157+48], {%f2476, %f2482, %f2488, %f2494};
	cvt.u64.u16 	%rd158, %rs30;
	and.b64  	%rd159, %rd158, 240;
	cvt.u64.u32 	%rd160, %r604;
	cvt.u64.u32 	%rd161, %r609;
	add.s64 	%rd162, %rd161, %rd160;
	add.s64 	%rd163, %rd162, %rd159;
	shl.b64 	%rd164, %rd163, 2;
	add.s64 	%rd165, %rd155, %rd164;
	st.global.v4.f32 	[%rd165+4608], {%f2405, %f2411, %f2417, %f2423};
	st.global.v4.f32 	[%rd165+4624], {%f2429, %f2435, %f2441, %f2447};
	st.global.v4.f32 	[%rd165+4640], {%f2453, %f2459, %f2465, %f2471};
	st.global.v4.f32 	[%rd165+4656], {%f2477, %f2483, %f2489, %f2495};
	st.global.v4.f32 	[%rd165+9216], {%f2406, %f2412, %f2418, %f2424};
	st.global.v4.f32 	[%rd165+9232], {%f2430, %f2436, %f2442, %f2448};
	st.global.v4.f32 	[%rd165+9248], {%f2454, %f2460, %f2466, %f2472};
	st.global.v4.f32 	[%rd165+9264], {%f2478, %f2484, %f2490, %f2496};
	st.global.v4.f32 	[%rd165+13824], {%f2407, %f2413, %f2419, %f2425};
	st.global.v4.f32 	[%rd165+13840], {%f2431, %f2437, %f2443, %f2449};
	st.global.v4.f32 	[%rd165+13856], {%f2455, %f2461, %f2467, %f2473};
	st.global.v4.f32 	[%rd165+13872], {%f2479, %f2485, %f2491, %f2497};
	st.global.v4.f32 	[%rd165+18432], {%f2408, %f2414, %f2420, %f2426};
	st.global.v4.f32 	[%rd165+18448], {%f2432, %f2438, %f2444, %f2450};
	st.global.v4.f32 	[%rd165+18464], {%f2456, %f2462, %f2468, %f2474};
	st.global.v4.f32 	[%rd165+18480], {%f2480, %f2486, %f2492, %f2498};
	st.global.v4.f32 	[%rd165+23040], {%f2409, %f2415, %f2421, %f2427};
	st.global.v4.f32 	[%rd165+23056], {%f2433, %f2439, %f2445, %f2451};
	st.global.v4.f32 	[%rd165+23072], {%f2457, %f2463, %f2469, %f2475};
	st.global.v4.f32 	[%rd165+23088], {%f2481, %f2487, %f2493, %f2499};
	ret;

}


// ===== COMPILED SASS (sm_100) =====

	.target	sm_100

	.elftype	@"ET_EXEC"


//--------------------- .note.nv.tkinfo           --------------------------
	.section	.note.nv.tkinfo,"",@"SHT_NOTE"
	.sectionflags	@"SHF_NOTE_NV_TKINFO"
	.tkinfo
        /*0018*/ 	.word	0x00000002
        /*0030*/ 	.string	""
        /*0030*/ 	.string	"ptxas"
        /*0030*/ 	.string	"Cuda compilation tools, release 13.0, V13.0.88"
        /*0030*/ 	.string	"Build cuda_13.0.r13.0/compiler.36424714_0"
        /*0030*/ 	.string	"-arch sm_100 -m 64 "



//--------------------- .note.nv.cuinfo           --------------------------
	.section	.note.nv.cuinfo,"",@"SHT_NOTE"
	.sectionflags	@"SHF_NOTE_NV_CUINFO"
        /*0018*/ 	.short	0x0002
        /*001a*/ 	.short	0x0064
        /*001c*/ 	.short	0x0082
	.zero		2


//--------------------- .nv.info                  --------------------------
	.section	.nv.info,"",@"SHT_CUDA_INFO"
	.align	4


	//----- nvinfo : EIATTR_REGCOUNT
	.align		4
        /*0000*/ 	.byte	0x04, 0x2f
        /*0002*/ 	.short	(.L_1 - .L_0)
	.align		4
.L_0:
        /*0004*/ 	.word	index@(main_kernel0)
        /*0008*/ 	.word	0x000000f5


	//----- nvinfo : EIATTR_FRAME_SIZE
	.align		4
.L_1:
        /*000c*/ 	.byte	0x04, 0x11
        /*000e*/ 	.short	(.L_3 - .L_2)
	.align		4
.L_2:
        /*0010*/ 	.word	index@(main_kernel0)
        /*0014*/ 	.word	0x00000000


	//----- nvinfo : EIATTR_MIN_STACK_SIZE
	.align		4
.L_3:
        /*0018*/ 	.byte	0x04, 0x12
        /*001a*/ 	.short	(.L_5 - .L_4)
	.align		4
.L_4:
        /*001c*/ 	.word	index@(main_kernel0)
        /*0020*/ 	.word	0x00000000
.L_5:


//--------------------- .nv.compat                --------------------------
	.section	.nv.compat,"",@"SHT_CUDA_COMPAT_INFO"
	.align	4
        /*0000*/ 	.byte	0x02, 0x09, 0x00, 0x00, 0x02, 0x02, 0x01, 0x00, 0x02, 0x05, 0x05, 0x00, 0x03, 0x07, 0x01, 0x01
        /*0010*/ 	.byte	0x02, 0x03, 0x00, 0x00, 0x02, 0x06, 0x01, 0x00, 0x04, 0x0b, 0x08, 0x00, 0x09, 0x00, 0x00, 0x00
        /*0020*/ 	.byte	0x00, 0x00, 0x00, 0x00


//--------------------- .nv.info.main_kernel0     --------------------------
	.section	.nv.info.main_kernel0,"",@"SHT_CUDA_INFO"
	.sectionflags	@""
	.align	4


	//----- nvinfo : EIATTR_CUDA_API_VERSION
	.align		4
        /*0000*/ 	.byte	0x04, 0x37
        /*0002*/ 	.short	(.L_7 - .L_6)
.L_6:
        /*0004*/ 	.word	0x00000082


	//----- nvinfo : EIATTR_KPARAM_INFO
	.align		4
.L_7:
        /*0008*/ 	.byte	0x04, 0x17
        /*000a*/ 	.short	(.L_9 - .L_8)
.L_8:
        /*000c*/ 	.word	0x00000000
        /*0010*/ 	.short	0x0002
        /*0012*/ 	.short	0x0010
        /*0014*/ 	.byte	0x00, 0xf5, 0x21, 0x00


	//----- nvinfo : EIATTR_KPARAM_INFO
	.align		4
.L_9:
        /*0018*/ 	.byte	0x04, 0x17
        /*001a*/ 	.short	(.L_11 - .L_10)
.L_10:
        /*001c*/ 	.word	0x00000000
        /*0020*/ 	.short	0x0001
        /*0022*/ 	.short	0x0008
        /*0024*/ 	.byte	0x00, 0xf5, 0x21, 0x00


	//----- nvinfo : EIATTR_KPARAM_INFO
	.align		4
.L_11:
        /*0028*/ 	.byte	0x04, 0x17
        /*002a*/ 	.short	(.L_13 - .L_12)
.L_12:
        /*002c*/ 	.word	0x00000000
        /*0030*/ 	.short	0x0000
        /*0032*/ 	.short	0x0000
        /*0034*/ 	.byte	0x00, 0xf5, 0x21, 0x00


	//----- nvinfo : EIATTR_SPARSE_MMA_MASK
	.align		4
.L_13:
        /*0038*/ 	.byte	0x03, 0x50
        /*003a*/ 	.short	0x0000


	//----- nvinfo : EIATTR_MAXREG_COUNT
	.align		4
        /*003c*/ 	.byte	0x03, 0x1b
        /*003e*/ 	.short	0x00ff


	//----- nvinfo : EIATTR_NUM_BARRIERS
	.align		4
        /*0040*/ 	.byte	0x02, 0x4c
        /*0042*/ 	.byte	0x01
	.zero		1


	//----- nvinfo : EIATTR_MERCURY_ISA_VERSION
	.align		4
        /*0044*/ 	.byte	0x03, 0x5f
        /*0046*/ 	.short	0x0101


	//----- nvinfo : EIATTR_UNUSED_LOAD_BYTE_OFFSET
	.align		4
        /*0048*/ 	.byte	0x04, 0x44
        /*004a*/ 	.short	(.L_15 - .L_14)


	//   ....[0]....
.L_14:
        /*004c*/ 	.word	0x00003410
        /*0050*/ 	.word	0x0000fff0


	//   ....[1]....
        /*0054*/ 	.word	0x000035a0
        /*0058*/ 	.word	0x0000fff0


	//   ....[2]....
        /*005c*/ 	.word	0x000035e0
        /*0060*/ 	.word	0x0000fff0


	//   ....[3]....
        /*0064*/ 	.word	0x00003620
        /*0068*/ 	.word	0x0000fff0


	//   ....[4]....
        /*006c*/ 	.word	0x00003660
        /*0070*/ 	.word	0x0000fff0


	//   ....[5]....
        /*0074*/ 	.word	0x000036a0
        /*0078*/ 	.word	0x0000fff0


	//   ....[6]....
        /*007c*/ 	.word	0x00005120
        /*0080*/ 	.word	0x0000fff0


	//   ....[7]....
        /*0084*/ 	.word	0x00005190
        /*0088*/ 	.word	0x0000fff0


	//   ....[8]....
        /*008c*/ 	.word	0x000052d0
        /*0090*/ 	.word	0x0000fff0


	//   ....[9]....
        /*0094*/ 	.word	0x00005310
        /*0098*/ 	.word	0x0000fff0


	//   ....[10]....
        /*009c*/ 	.word	0x00005350
        /*00a0*/ 	.word	0x0000fff0


	//   ....[11]....
        /*00a4*/ 	.word	0x00005390
        /*00a8*/ 	.word	0x0000fff0


	//   ....[12]....
        /*00ac*/ 	.word	0x00006c00
        /*00b0*/ 	.word	0x0000fff0


	//   ....[13]....
        /*00b4*/ 	.word	0x00006c40
        /*00b8*/ 	.word	0x0000fff0


	//   ....[14]....
        /*00bc*/ 	.word	0x00006c80
        /*00c0*/ 	.word	0x0000fff0


	//   ....[15]....
        /*00c4*/ 	.word	0x00006cc0
        /*00c8*/ 	.word	0x0000fff0


	//   ....[16]....
        /*00cc*/ 	.word	0x00006d40
        /*00d0*/ 	.word	0x0000fff0


	//   ....[17]....
        /*00d4*/ 	.word	0x00006d80
        /*00d8*/ 	.word	0x0000fff0


	//   ....[18]....
        /*00dc*/ 	.word	0x00008790
        /*00e0*/ 	.word	0x0000fff0


	//   ....[19]....
        /*00e4*/ 	.word	0x000087d0
        /*00e8*/ 	.word	0x0000fff0


	//   ....[20]....
        /*00ec*/ 	.word	0x00008810
        /*00f0*/ 	.word	0x0000fff0


	//   ....[21]....
        /*00f4*/ 	.word	0x00008850
        /*00f8*/ 	.word	0x0000fff0


	//   ....[22]....
        /*00fc*/ 	.word	0x000088d0
        /*0100*/ 	.word	0x0000fff0


	//   ....[23]....
        /*0104*/ 	.word	0x00008910
        /*0108*/ 	.word	0x0000fff0


	//----- nvinfo : EIATTR_VRC_CTA_INIT_COUNT
	.align		4
.L_15:
        /*010c*/ 	.byte	0x02, 0x4a
	.zero		1
	.zero		1


	//----- nvinfo : EIATTR_EXIT_INSTR_OFFSETS
	.align		4
        /*0110*/ 	.byte	0x04, 0x1c
        /*0112*/ 	.short	(.L_17 - .L_16)


	//   ....[0]....
.L_16:
        /*0114*/ 	.word	0x0000b700


	//----- nvinfo : EIATTR_MAX_THREADS
	.align		4
.L_17:
        /*0118*/ 	.byte	0x04, 0x05
        /*011a*/ 	.short	(.L_19 - .L_18)
.L_18:
        /*011c*/ 	.word	0x000000d8
        /*0120*/ 	.word	0x00000001
        /*0124*/ 	.word	0x00000001


	//----- nvinfo : EIATTR_CRS_STACK_SIZE
	.align		4
.L_19:
        /*0128*/ 	.byte	0x04, 0x1e
        /*012a*/ 	.short	(.L_21 - .L_20)
.L_20:
        /*012c*/ 	.word	0x00000000


	//----- nvinfo : EIATTR_CBANK_PARAM_SIZE
	.align		4
.L_21:
        /*0130*/ 	.byte	0x03, 0x19
        /*0132*/ 	.short	0x0018


	//----- nvinfo : EIATTR_PARAM_CBANK
	.align		4
        /*0134*/ 	.byte	0x04, 0x0a
        /*0136*/ 	.short	(.L_23 - .L_22)
	.align		4
.L_22:
        /*0138*/ 	.word	index@(.nv.constant0.main_kernel0)
        /*013c*/ 	.short	0x0380
        /*013e*/ 	.short	0x0018


	//----- nvinfo : EIATTR_SW_WAR
	.align		4
.L_23:
        /*0140*/ 	.byte	0x04, 0x36
        /*0142*/ 	.short	(.L_25 - .L_24)
.L_24:
        /*0144*/ 	.word	0x00000008
.L_25:


//--------------------- .nv.callgraph             --------------------------
	.section	.nv.callgraph,"",@"SHT_CUDA_CALLGRAPH"
	.align	4
	.sectionentsize	8
	.align		4
        /*0000*/ 	.word	0x00000000
	.align		4
        /*0004*/ 	.word	0xffffffff
	.align		4
        /*0008*/ 	.word	0x00000000
	.align		4
        /*000c*/ 	.word	0xfffffffe
	.align		4
        /*0010*/ 	.word	0x00000000
	.align		4
        /*0014*/ 	.word	0xfffffffd
	.align		4
        /*0018*/ 	.word	0x00000000
	.align		4
        /*001c*/ 	.word	0xfffffffc


//--------------------- .text.main_kernel0        --------------------------
	.section	.text.main_kernel0,"ax",@progbits
	.align	128
        .global         main_kernel0
        .type           main_kernel0,@function
        .size           main_kernel0,(.L_x_22 - main_kernel0)
        .other          main_kernel0,@"STO_CUDA_ENTRY STV_DEFAULT"
main_kernel0:
.text.main_kernel0:
[----:B------:R-:W-:Y:S01]  /*0000*/  LDC R1, c[0x0][0x37c] ;  /* 0x0000df00ff017b82 */ /* 0x000fe20000000800 */
[----:B------:R-:W1:Y:S01]  /*0010*/  S2R R0, SR_TID.X ;  /* 0x0000000000007919 */ /* 0x000e620000002100 */
[----:B------:R-:W2:Y:S01]  /*0020*/  LDCU.64 UR10, c[0x0][0x358] ;  /* 0x00006b00ff0a77ac */ /* 0x000ea20008000a00 */
[----:B------:R-:W-:Y:S01]  /*0030*/  BSSY.RECONVERGENT B0, `(.L_x_0) ;  /* 0x0000072000007945 */ /* 0x000fe20003800200 */
[----:B------:R-:W3:Y:S01]  /*0040*/  S2R R7, SR_CTAID.X ;  /* 0x0000000000077919 */ /* 0x000ee20000002500 */
[C---:B-1----:R-:W-:Y:S01]  /*0050*/  PRMT R6, R0.reuse, 0x9910, RZ ;  /* 0x0000991000067816 */ /* 0x042fe200000000ff */
[C---:B------:R-:W-:Y:S01]  /*0060*/  IMAD R16, R0.reuse, 0x60, RZ ;  /* 0x0000006000107824 */ /* 0x040fe200078e02ff */
[----:B------:R-:W-:Y:S02]  /*0070*/  ISETP.GT.U32.AND P0, PT, R0, 0xbf, PT ;  /* 0x000000bf0000780c */ /* 0x000fe40003f04070 */
[C---:B---3--:R-:W-:Y:S01]  /*0080*/  LOP3.LUT R10, R7.reuse, 0x7, RZ, 0xc0, !PT ;  /* 0x00000007070a7812 */ /* 0x048fe200078ec0ff */
[C---:B------:R-:W-:Y:S01]  /*0090*/  IMAD R2, R6.reuse, 0x13, RZ ;  /* 0x0000001306027824 */ /* 0x040fe200078e02ff */
[----:B------:R-:W-:Y:S01]  /*00a0*/  SHF.L.U32 R14, R7, 0x1, RZ ;  /* 0x00000001070e7819 */ /* 0x000fe200000006ff */
[----:B------:R-:W-:Y:S01]  /*00b0*/  IMAD R6, R6, 0xab, RZ ;  /* 0x000000ab06067824 */ /* 0x000fe200078e02ff */
[----:B------:R-:W-:Y:S01]  /*00c0*/  LEA R15, R0, R0, 0x1 ;  /* 0x00000000000f7211 */ /* 0x000fe200078e08ff */
[----:B------:R-:W-:Y:S01]  /*00d0*/  IMAD R25, R10, 0x90, RZ ;  /* 0x000000900a197824 */ /* 0x000fe200078e02ff */
[----:B------:R-:W-:Y:S01]  /*00e0*/  LOP3.LUT R2, R2, 0xffff, RZ, 0xc0, !PT ;  /* 0x0000ffff02027812 */ /* 0x000fe200078ec0ff */
[----:B------:R-:W-:Y:S01]  /*00f0*/  IMAD R52, R10, 0x240, RZ ;  /* 0x000002400a347824 */ /* 0x000fe200078e02ff */
[----:B------:R-:W-:-:S02]  /*0100*/  LOP3.LUT R6, R6, 0xffff, RZ, 0xc0, !PT ;  /* 0x0000ffff06067812 */ /* 0x000fc400078ec0ff */
[----:B------:R-:W-:Y:S02]  /*0110*/  SHF.R.U32.HI R55, RZ, 0x9, R2 ;  /* 0x00000009ff377819 */ /* 0x000fe40000011602 */
[----:B------:R-:W-:Y:S02]  /*0120*/  SHF.R.U32.HI R4, RZ, 0xd, R6 ;  /* 0x0000000dff047819 */ /* 0x000fe40000011606 */
[----:B------:R-:W-:Y:S02]  /*0130*/  PRMT R2, R55, 0x9910, RZ ;  /* 0x0000991037027816 */ /* 0x000fe400000000ff */
[----:B------:R-:W-:Y:S02]  /*0140*/  LOP3.LUT R8, R25, 0x3c0, RZ, 0xc0, !PT ;  /* 0x000003c019087812 */ /* 0x000fe400078ec0ff */
[----:B------:R-:W-:Y:S01]  /*0150*/  LOP3.LUT R24, R4, 0xffff, RZ, 0xc0, !PT ;  /* 0x0000ffff04187812 */ /* 0x000fe200078ec0ff */
[----:B------:R-:W-:Y:S01]  /*0160*/  IMAD R2, R2, 0x1b, RZ ;  /* 0x0000001b02027824 */ /* 0x000fe200078e02ff */
[----:B------:R-:W-:-:S02]  /*0170*/  LOP3.LUT R16, R16, 0x80, RZ, 0xc0, !PT ;  /* 0x0000008010107812 */ /* 0x000fc400078ec0ff */
[----:B------:R-:W-:Y:S02]  /*0180*/  IADD3 R32, PT, PT, R15, 0x1, RZ ;  /* 0x000000010f207810 */ /* 0x000fe40007ffe0ff */
[----:B------:R-:W-:Y:S02]  /*0190*/  IADD3 R3, PT, PT, RZ, -R2, RZ ;  /* 0x80000002ff037210 */ /* 0x000fe40007ffe0ff */
[----:B------:R-:W-:Y:S02]  /*01a0*/  PRMT R2, R4, 0x9910, RZ ;  /* 0x0000991004027816 */ /* 0x000fe400000000ff */
[----:B------:R-:W-:Y:S02]  /*01b0*/  PRMT R3, R3, 0x7710, RZ ;  /* 0x0000771003037816 */ /* 0x000fe400000000ff */
[----:B------:R-:W-:Y:S01]  /*01c0*/  IADD3 R33, PT, PT, R15, 0x2, RZ ;  /* 0x000000020f217810 */ /* 0x000fe20007ffe0ff */
[----:B------:R-:W-:Y:S01]  /*01d0*/  IMAD R2, R2, 0x30, RZ ;  /* 0x0000003002027824 */ /* 0x000fe200078e02ff */
[----:B------:R-:W-:-:S02]  /*01e0*/  IADD3 R3, PT, PT, R3, R0, RZ ;  /* 0x0000000003037210 */ /* 0x000fc40007ffe0ff */
[----:B------:R-:W-:Y:S02]  /*01f0*/  LOP3.LUT R52, R52, 0xf00, RZ, 0xc0, !PT ;  /* 0x00000f0034347812 */ /* 0x000fe400078ec0ff */
[----:B------:R-:W-:Y:S02]  /*0200*/  LOP3.LUT R3, R3, 0xff, RZ, 0xc0, !PT ;  /* 0x000000ff03037812 */ /* 0x000fe400078ec0ff */
[----:B------:R-:W-:Y:S02]  /*0210*/  IADD3 R2, PT, PT, RZ, -R2, RZ ;  /* 0x80000002ff027210 */ /* 0x000fe40007ffe0ff */
[----:B------:R-:W-:Y:S01]  /*0220*/  SHF.L.U32 R28, R32, 0x5, RZ ;  /* 0x00000005201c7819 */ /* 0x000fe200000006ff */
[----:B------:R-:W-:Y:S01]  /*0230*/  IMAD R3, R3, 0x56, RZ ;  /* 0x0000005603037824 */ /* 0x000fe200078e02ff */
[----:B------:R-:W-:Y:S02]  /*0240*/  PRMT R5, R2, 0x7710, RZ ;  /* 0x0000771002057816 */ /* 0x000fe400000000ff */
[----:B------:R-:W-:-:S02]  /*0250*/  SHF.L.U32 R36, R33, 0x5, RZ ;  /* 0x0000000521247819 */ /* 0x000fc400000006ff */
[----:B------:R-:W-:Y:S02]  /*0260*/  SHF.R.U32.HI R48, RZ, 0x8, R3 ;  /* 0x00000008ff307819 */ /* 0x000fe40000011603 */
[----:B------:R-:W-:Y:S02]  /*0270*/  IADD3 R2, PT, PT, R5, R0, RZ ;  /* 0x0000000005027210 */ /* 0x000fe40007ffe0ff */
[C---:B------:R-:W-:Y:S02]  /*0280*/  LEA R3, R48.reuse, R14, 0x1 ;  /* 0x0000000e30037211 */ /* 0x040fe400078e08ff */
[----:B------:R-:W-:Y:S02]  /*0290*/  LEA R5, R48, R25, 0x4 ;  /* 0x0000001930057211 */ /* 0x000fe400078e20ff */
[----:B------:R-:W-:Y:S02]  /*02a0*/  PRMT R11, R2, 0x9910, RZ ;  /* 0x00009910020b7816 */ /* 0x000fe400000000ff */
[----:B------:R-:W-:-:S02]  /*02b0*/  SHF.L.U32 R9, R3, 0x2, RZ ;  /* 0x0000000203097819 */ /* 0x000fc400000006ff */
[C---:B------:R-:W-:Y:S02]  /*02c0*/  IADD3 R2, PT, PT, R5.reuse, 0x4, RZ ;  /* 0x0000000405027810 */ /* 0x040fe40007ffe0ff */
[----:B------:R-:W-:Y:S02]  /*02d0*/  LOP3.LUT R3, R5, 0x7c0, RZ, 0xc0, !PT ;  /* 0x000007c005037812 */ /* 0x000fe400078ec0ff */
[----:B------:R-:W-:Y:S02]  /*02e0*/  LOP3.LUT R13, R9, 0x18, RZ, 0xc0, !PT ;  /* 0x00000018090d7812 */ /* 0x000fe400078ec0ff */
[----:B------:R-:W-:Y:S02]  /*02f0*/  LOP3.LUT R12, R2, 0x7c0, RZ, 0xc0, !PT ;  /* 0x000007c0020c7812 */ /* 0x000fe400078ec0ff */
[----:B------:R-:W-:Y:S02]  /*0300*/  LEA R11, R11, R11, 0x1 ;  /* 0x0000000b0b0b7211 */ /* 0x000fe400078e08ff */
[----:B------:R-:W-:-:S02]  /*0310*/  IADD3 R2, PT, PT, R13, R3, -R8 ;  /* 0x000000030d027210 */ /* 0x000fc40007ffe808 */
[----:B------:R-:W-:Y:S02]  /*0320*/  IADD3 R3, PT, PT, R13, R12, -R8 ;  /* 0x0000000c0d037210 */ /* 0x000fe40007ffe808 */
[----:B------:R-:W-:Y:S02]  /*0330*/  LOP3.LUT R11, R11, 0xff, RZ, 0xc0, !PT ;  /* 0x000000ff0b0b7812 */ /* 0x000fe400078ec0ff */
[----:B------:R-:W-:Y:S02]  /*0340*/  LEA R12, R10, R10, 0x3 ;  /* 0x0000000a0a0c7211 */ /* 0x000fe400078e18ff */
[C---:B------:R-:W-:Y:S02]  /*0350*/  IADD3 R17, PT, PT, R11.reuse, 0x1, RZ ;  /* 0x000000010b117810 */ /* 0x040fe40007ffe0ff */
[C---:B------:R-:W-:Y:S02]  /*0360*/  LEA.HI R13, R11.reuse, R12, RZ, 0x1c ;  /* 0x0000000c0b0d7211 */ /* 0x040fe400078fe0ff */
[----:B------:R-:W-:-:S02]  /*0370*/  IADD3 R19, PT, PT, R11, 0x2, RZ ;  /* 0x000000020b137810 */ /* 0x000fc40007ffe0ff */
[----:B------:R-:W-:Y:S02]  /*0380*/  SHF.L.U32 R13, R13, 0x6, RZ ;  /* 0x000000060d0d7819 */ /* 0x000fe400000006ff */
[-C--:B------:R-:W-:Y:S02]  /*0390*/  LEA.HI R30, R17, R14.reuse, RZ, 0x1d ;  /* 0x0000000e111e7211 */ /* 0x080fe400078fe8ff */
[-C--:B------:R-:W-:Y:S02]  /*03a0*/  LEA.HI R37, R19, R14.reuse, RZ, 0x1d ;  /* 0x0000000e13257211 */ /* 0x080fe400078fe8ff */
[----:B------:R-:W-:Y:S02]  /*03b0*/  LEA.HI R14, R11, R14, RZ, 0x1d ;  /* 0x0000000e0b0e7211 */ /* 0x000fe400078fe8ff */
[----:B------:R-:W-:Y:S02]  /*03c0*/  LOP3.LUT R13, R13, 0x1f00, RZ, 0xc0, !PT ;  /* 0x00001f000d0d7812 */ /* 0x000fe400078ec0ff */
[----:B------:R-:W-:-:S02]  /*03d0*/  LEA.HI R26, R17, R12, RZ, 0x1c ;  /* 0x0000000c111a7211 */ /* 0x000fc400078fe0ff */
[----:B------:R-:W-:Y:S01]  /*03e0*/  LEA.HI R35, R19, R12, RZ, 0x1c ;  /* 0x0000000c13237211 */ /* 0x000fe200078fe0ff */
[----:B------:R-:W-:Y:S01]  /*03f0*/  IMAD R13, R24, 0x300, R13 ;  /* 0x00000300180d7824 */ /* 0x000fe200078e020d */
[----:B------:R-:W-:Y:S02]  /*0400*/  IADD3 R4, PT, PT, R5, 0x8, RZ ;  /* 0x0000000805047810 */ /* 0x000fe40007ffe0ff */
[----:B------:R-:W-:Y:S02]  /*0410*/  IADD3 R9, PT, PT, R9, 0x4, RZ ;  /* 0x0000000409097810 */ /* 0x000fe40007ffe0ff */
[----:B------:R-:W-:Y:S02]  /*0420*/  IADD3 R12, PT, PT, R5, 0xc, RZ ;  /* 0x0000000c050c7810 */ /* 0x000fe40007ffe0ff */
[----:B------:R-:W-:Y:S02]  /*0430*/  SHF.L.U32 R14, R14, 0x4, RZ ;  /* 0x000000040e0e7819 */ /* 0x000fe400000006ff */
[----:B------:R-:W-:-:S02]  /*0440*/  LOP3.LUT R5, R4, 0x7c0, RZ, 0xc0, !PT ;  /* 0x000007c004057812 */ /* 0x000fc400078ec0ff */
[----:B------:R-:W-:Y:S02]  /*0450*/  LOP3.LUT R9, R9, 0x1c, RZ, 0xc0, !PT ;  /* 0x0000001c09097812 */ /* 0x000fe400078ec0ff */
[----:B------:R-:W-:Y:S02]  /*0460*/  LOP3.LUT R12, R12, 0x7c0, RZ, 0xc0, !PT ;  /* 0x000007c00c0c7812 */ /* 0x000fe400078ec0ff */
[----:B------:R-:W-:Y:S02]  /*0470*/  LOP3.LUT R14, R14, 0x70, RZ, 0xc0, !PT ;  /* 0x000000700e0e7812 */ /* 0x000fe400078ec0ff */
[C-C-:B------:R-:W-:Y:S02]  /*0480*/  IADD3 R4, PT, PT, R9.reuse, R5, -R8.reuse ;  /* 0x0000000509047210 */ /* 0x140fe40007ffe808 */
[----:B------:R-:W-:Y:S02]  /*0490*/  IADD3 R5, PT, PT, R9, R12, -R8 ;  /* 0x0000000c09057210 */ /* 0x000fe40007ffe808 */
[----:B------:R-:W-:Y:S01]  /*04a0*/  IADD3 R53, PT, PT, R14, R13, R16 ;  /* 0x0000000d0e357210 */ /* 0x000fe20007ffe010 */
[----:B--2---:R-:W-:Y:S06]  /*04b0*/  @P0 BRA `(.L_x_1) ;  /* 0x0000000000a40947 */ /* 0x004fec0003800000 */
[----:B------:R-:W1:Y:S01]  /*04c0*/  S2R R9, SR_CgaCtaId ;  /* 0x0000000000097919 */ /* 0x000e620000008800 */
[----:B------:R-:W-:Y:S01]  /*04d0*/  MOV R8, 0x400 ;  /* 0x0000040000087802 */ /* 0x000fe20000000f00 */
[----:B------:R-:W2:Y:S01]  /*04e0*/  LDC.64 R16, c[0x0][0x380] ;  /* 0x0000e000ff107b82 */ /* 0x000ea20000000a00 */
[C---:B------:R-:W-:Y:S01]  /*04f0*/  IMAD R15, R0.reuse, 0xc, RZ ;  /* 0x0000000c000f7824 */ /* 0x040fe200078e02ff */
[----:B------:R-:W3:Y:S01]  /*0500*/  S2R R13, SR_SWINHI ;  /* 0x00000000000d7919 */ /* 0x000ee20000002f00 */
[----:B------:R-:W-:Y:S01]  /*0510*/  LEA R12, R0, R0, 0x1 ;  /* 0x00000000000c7211 */ /* 0x000fe200078e08ff */
[----:B------:R-:W4:Y:S03]  /*0520*/  S2R R14, SR_CTAID.X ;  /* 0x00000000000e7919 */ /* 0x000f260000002500 */
[C---:B------:R-:W-:Y:S02]  /*0530*/  IADD3 R18, PT, PT, R12.reuse, 0x1, RZ ;  /* 0x000000010c127810 */ /* 0x040fe40007ffe0ff */
[----:B------:R-:W-:-:S02]  /*0540*/  IADD3 R22, PT, PT, R12, 0x2, RZ ;  /* 0x000000020c167810 */ /* 0x000fc40007ffe0ff */
[----:B------:R-:W-:Y:S02]  /*0550*/  SHF.R.U32.HI R20, RZ, 0x2, R18 ;  /* 0x00000002ff147819 */ /* 0x000fe40000011612 */
[----:B-1----:R-:W-:-:S04]  /*0560*/  LEA R8, R9, R8, 0x18 ;  /* 0x0000000809087211 */ /* 0x002fc800078ec0ff */
[----:B------:R-:W-:Y:S02]  /*0570*/  MOV R8, R8 ;  /* 0x0000000800087202 */ /* 0x000fe40000000f00 */
[----:B---3--:R-:W-:Y:S02]  /*0580*/  MOV R9, R13 ;  /* 0x0000000d00097202 */ /* 0x008fe40000000f00 */
[----:B----4-:R-:W-:Y:S02]  /*0590*/  SHF.R.U32.HI R13, RZ, 0x3, R14 ;  /* 0x00000003ff0d7819 */ /* 0x010fe4000001160e */
[----:B------:R-:W-:Y:S02]  /*05a0*/  IADD3 R8, P1, PT, R15, R8, RZ ;  /* 0x000000080f087210 */ /* 0x000fe40007f3e0ff */
[----:B------:R-:W-:Y:S01]  /*05b0*/  SHF.R.U32.HI R14, RZ, 0x2, R12 ;  /* 0x00000002ff0e7819 */ /* 0x000fe2000001160c */
[----:B------:R-:W-:Y:S01]  /*05c0*/  IMAD R13, R13, 0x28800, RZ ;  /* 0x000288000d0d7824 */ /* 0x000fe200078e02ff */
[----:B------:R-:W-:-:S04]  /*05d0*/  IADD3.X R9, PT, PT, RZ, R9, RZ, P1, !PT ;  /* 0x00000009ff097210 */ /* 0x000fc80000ffe4ff */
[C---:B------:R-:W-:Y:S02]  /*05e0*/  LOP3.LUT R15, R13.reuse, 0x3, R12, 0xf8, !PT ;  /* 0x000000030d0f7812 */ /* 0x040fe400078ef80c */
[C---:B------:R-:W-:Y:S02]  /*05f0*/  LOP3.LUT R21, R13.reuse, 0x3, R18, 0xf8, !PT ;  /* 0x000000030d157812 */ /* 0x040fe400078ef812 */
[--C-:B------:R-:W-:Y:S01]  /*0600*/  LOP3.LUT R23, R13, 0x3, R22.reuse, 0xf8, !PT ;  /* 0x000000030d177812 */ /* 0x100fe200078ef816 */
[----:B------:R-:W-:Y:S01]  /*0610*/  IMAD R19, R14, 0x480, R15 ;  /* 0x000004800e137824 */ /* 0x000fe200078e020f */
[----:B------:R-:W-:Y:S01]  /*0620*/  IADD3 R12, P1, PT, R8, 0x4, RZ ;  /* 0x00000004080c7810 */ /* 0x000fe20007f3e0ff */
[----:B------:R-:W-:Y:S01]  /*0630*/  IMAD R21, R20, 0x480, R21 ;  /* 0x0000048014157824 */ /* 0x000fe200078e0215 */
[----:B------:R-:W-:Y:S02]  /*0640*/  SHF.R.U32.HI R22, RZ, 0x2, R22 ;  /* 0x00000002ff167819 */ /* 0x000fe40000011616 */
[----:B------:R-:W-:-:S02]  /*0650*/  IADD3 R14, P2, PT, R8, 0x8, RZ ;  /* 0x00000008080e7810 */ /* 0x000fc40007f5e0ff */
[-C--:B------:R-:W-:Y:S01]  /*0660*/  IADD3.X R13, PT, PT, RZ, R9.reuse, RZ, P1, !PT ;  /* 0x00000009ff0d7210 */ /* 0x080fe20000ffe4ff */
[----:B------:R-:W-:Y:S01]  /*0670*/  IMAD R23, R22, 0x480, R23 ;  /* 0x0000048016177824 */ /* 0x000fe200078e0217 */
[-C--:B------:R-:W-:Y:S02]  /*0680*/  IADD3.X R15, PT, PT, RZ, R9.reuse, RZ, P2, !PT ;  /* 0x00000009ff0f7210 */ /* 0x080fe400017fe4ff */
[----:B------:R-:W-:Y:S01]  /*0690*/  MOV R27, R8 ;  /* 0x00000008001b7202 */ /* 0x000fe20000000f00 */
[--C-:B--2---:R-:W-:Y:S01]  /*06a0*/  IMAD.WIDE.U32 R8, R19, 0x4, R16.reuse ;  /* 0x0000000413087825 */ /* 0x104fe200078e0010 */
[----:B------:R-:W-:Y:S02]  /*06b0*/  MOV R29, R12 ;  /* 0x0000000c001d7202 */ /* 0x000fe40000000f00 */
[----:B------:R-:W-:Y:S01]  /*06c0*/  MOV R31, R14 ;  /* 0x0000000e001f7202 */ /* 0x000fe20000000f00 */
[--C-:B------:R-:W-:Y:S01]  /*06d0*/  IMAD.WIDE.U32 R12, R21, 0x4, R16.reuse ;  /* 0x00000004150c7825 */ /* 0x100fe200078e0010 */
[----:B------:R-:W-:Y:S01]  /*06e0*/  @!PT LDS RZ, [RZ] ;  /* 0x00000000fffff984 */ /* 0x000fe20000000800 */
[----:B------:R-:W-:Y:S01]  /*06f0*/  @!PT LDS RZ, [RZ] ;  /* 0x00000000fffff984 */ /* 0x000fe20000000800 */
[----:B------:R-:W-:Y:S01]  /*0700*/  @!PT LDS RZ, [RZ] ;  /* 0x00000000fffff984 */ /* 0x000fe20000000800 */
[----:B------:R1:W-:Y:S03]  /*0710*/  LDGSTS.E [R27], desc[UR10][R8.64] ;  /* 0x00000000081b7fae */ /* 0x0003e6000b9a100a */
[----:B------:R-:W-:Y:S01]  /*0720*/  IMAD.WIDE.U32 R14, R23, 0x4, R16 ;  /* 0x00000004170e7825 */ /* 0x000fe200078e0010 */
[----:B------:R1:W-:Y:S04]  /*0730*/  LDGSTS.E [R29], desc[UR10][R12.64] ;  /* 0x000000000c1d7fae */ /* 0x0003e8000b9a100a */
[----:B------:R1:W-:Y:S02]  /*0740*/  LDGSTS.E [R31], desc[UR10][R14.64] ;  /* 0x000000000e1f7fae */ /* 0x0003e4000b9a100a */
.L_x_1:
[----:B------:R-:W-:Y:S05]  /*0750*/  BSYNC.RECONVERGENT B0 ;  /* 0x0000000000007941 */ /* 0x000fea0003800200 */
.L_x_0:
[----:B------:R-:W-:Y:S01]  /*0760*/  SHF.L.U32 R26, R26, 0x6, RZ ;  /* 0x000000061a1a7819 */ /* 0x000fe200000006ff */
[----:B------:R-:W-:Y:S01]  /*0770*/  BSSY.RECONVERGENT B0, `(.L_x_2) ;  /* 0x0000053000007945 */ /* 0x000fe20003800200 */
[----:B------:R-:W-:Y:S01]  /*0780*/  SHF.L.U32 R35, R35, 0x6, RZ ;  /* 0x0000000623237819 */ /* 0x000fe200000006ff */
[----:B------:R-:W-:Y:S01]  /*0790*/  IMAD R20, R24, 0x480, R25 ;  /* 0x0000048018147824 */ /* 0x000fe200078e0219 */
[----:B-1----:R-:W-:Y:S01]  /*07a0*/  SHF.L.U32 R9, R48, 0x4, RZ ;  /* 0x0000000430097819 */ /* 0x002fe200000006ff */
[----:B------:R-:W-:Y:S01]  /*07b0*/  IMAD R12, R24, 0x300, -R52 ;  /* 0x00000300180c7824 */ /* 0x000fe200078e0a34 */
[----:B------:R-:W-:Y:S02]  /*07c0*/  LOP3.LUT R27, R26, 0x1f00, RZ, 0xc0, !PT ;  /* 0x00001f001a1b7812 */ /* 0x000fe400078ec0ff */
[----:B------:R-:W-:Y:S01]  /*07d0*/  LOP3.LUT R35, R35, 0x1f00, RZ, 0xc0, !PT ;  /* 0x00001f0023237812 */ /* 0x000fe200078ec0ff */
[----:B------:R-:W-:Y:S01]  /*07e0*/  IMAD R29, R10, 0x90, R9 ;  /* 0x000000900a1d7824 */ /* 0x000fe200078e0209 */
[----:B------:R-:W-:Y:S01]  /*07f0*/  IADD3 R49, PT, PT, R48, R7, RZ ;  /* 0x0000000730317210 */ /* 0x000fe20007ffe0ff */
[----:B------:R-:W-:Y:S01]  /*0800*/  IMAD R27, R24, 0x300, R27 ;  /* 0x00000300181b7824 */ /* 0x000fe200078e021b */
[----:B------:R-:W-:Y:S01]  /*0810*/  LOP3.LUT R34, R28, 0x80, RZ, 0xc0, !PT ;  /* 0x000000801c227812 */ /* 0x000fe200078ec0ff */
[----:B------:R-:W-:Y:S01]  /*0820*/  IMAD R28, R24, 0x300, R35 ;  /* 0x00000300181c7824 */ /* 0x000fe200078e0223 */
[----:B------:R-:W-:-:S02]  /*0830*/  LOP3.LUT R57, R36, 0x80, RZ, 0xc0, !PT ;  /* 0x0000008024397812 */ /* 0x000fc400078ec0ff */
[----:B------:R-:W-:Y:S01]  /*0840*/  SHF.L.U32 R49, R49, 0x1, RZ ;  /* 0x0000000131317819 */ /* 0x000fe200000006ff */
[----:B------:R-:W-:Y:S06]  /*0850*/  @P0 BRA `(.L_x_3) ;  /* 0x0000000400100947 */ /* 0x000fec0003800000 */
[----:B------:R-:W-:Y:S01]  /*0860*/  IMAD R9, R0, 0x60, RZ ;  /* 0x0000006000097824 */ /* 0x000fe200078e02ff */
[----:B------:R-:W-:Y:S01]  /*0870*/  IADD3 R8, PT, PT, R12, 0x2d00, RZ ;  /* 0x00002d000c087810 */ /* 0x000fe20007ffe0ff */
[----:B------:R-:W-:Y:S01]  /*0880*/  IMAD R13, R0, 0xc, RZ ;  /* 0x0000000c000d7824 */ /* 0x000fe200078e02ff */
[----:B------:R-:W1:Y:S01]  /*0890*/  S2UR UR5, SR_CgaCtaId ;  /* 0x00000000000579c3 */ /* 0x000e620000008800 */
[----:B------:R-:W-:Y:S01]  /*08a0*/  SHF.L.U32 R14, R7, 0x1, RZ ;  /* 0x00000001070e7819 */ /* 0x000fe200000006ff */
[----:B------:R-:W-:Y:S01]  /*08b0*/  UMOV UR4, 0x400 ;  /* 0x0000040000047882 */ /* 0x000fe20000000000 */
[----:B------:R-:W-:Y:S02]  /*08c0*/  LOP3.LUT R9, R9, 0x80, RZ, 0xc0, !PT ;  /* 0x0000008009097812 */ /* 0x000fe400078ec0ff */
[----:B------:R-:W-:Y:S02]  /*08d0*/  LOP3.LUT R13, R13, 0xc, RZ, 0xc0, !PT ;  /* 0x0000000c0d0d7812 */ /* 0x000fe400078ec0ff */
[----:B------:R-:W-:Y:S01]  /*08e0*/  LEA R16, R10, R10, 0x3 ;  /* 0x0000000a0a107211 */ /* 0x000fe200078e18ff */
[----:B------:R-:W2:Y:S01]  /*08f0*/  S2UR UR6, SR_SWINHI ;  /* 0x00000000000679c3 */ /* 0x000ea20000002f00 */
[----:B------:R-:W-:-:S02]  /*0900*/  IADD3 R15, PT, PT, R9, R8, R13 ;  /* 0x00000008090f7210 */ /* 0x000fc40007ffe00d */
[----:B------:R-:W-:Y:S02]  /*0910*/  LEA R13, R0, R0, 0x1 ;  /* 0x00000000000d7211 */ /* 0x000fe400078e08ff */
[C---:B------:R-:W-:Y:S02]  /*0920*/  IADD3 R9, PT, PT, R11.reuse, 0x1, RZ ;  /* 0x000000010b097810 */ /* 0x040fe40007ffe0ff */
[----:B------:R-:W-:Y:S02]  /*0930*/  IADD3 R23, PT, PT, R11, 0x2, RZ ;  /* 0x000000020b177810 */ /* 0x000fe40007ffe0ff */
[----:B------:R-:W-:Y:S02]  /*0940*/  IADD3 R18, PT, PT, R13, 0x1, RZ ;  /* 0x000000010d127810 */ /* 0x000fe40007ffe0ff */
[C---:B------:R-:W-:Y:S02]  /*0950*/  LEA.HI R17, R9.reuse, R16, RZ, 0x1c ;  /* 0x0000001009117211 */ /* 0x040fe400078fe0ff */
[----:B------:R-:W-:-:S02]  /*0960*/  LEA.HI R21, R9, R14, RZ, 0x1d ;  /* 0x0000000e09157211 */ /* 0x000fc400078fe8ff */
[-C--:B------:R-:W-:Y:S01]  /*0970*/  LEA.HI R9, R11, R16.reuse, RZ, 0x1c ;  /* 0x000000100b097211 */ /* 0x080fe200078fe0ff */
[----:B-1----:R-:W-:Y:S01]  /*0980*/  ULEA UR4, UR5, UR4, 0x18 ;  /* 0x0000000405047291 */ /* 0x002fe2000f8ec0ff */
[----:B------:R-:W-:Y:S02]  /*0990*/  LEA.HI R22, R23, R16, RZ, 0x1c ;  /* 0x0000001017167211 */ /* 0x000fe400078fe0ff */
[----:B------:R-:W-:Y:S02]  /*09a0*/  IADD3 R26, PT, PT, R13, 0x2, RZ ;  /* 0x000000020d1a7810 */ /* 0x000fe40007ffe0ff */
[C---:B------:R-:W-:Y:S02]  /*09b0*/  SHF.L.U32 R16, R18.reuse, 0x5, RZ ;  /* 0x0000000512107819 */ /* 0x040fe400000006ff */
[----:B------:R-:W-:Y:S01]  /*09c0*/  LEA.HI R13, R11, R14, RZ, 0x1d ;  /* 0x0000000e0b0d7211 */ /* 0x000fe200078fe8ff */
[----:B------:R-:W-:Y:S01]  /*09d0*/  UMOV UR4, UR4 ;  /* 0x0000000400047c82 */ /* 0x000fe20008000000 */
[----:B--2---:R-:W-:Y:S01]  /*09e0*/  UMOV UR5, UR6 ;  /* 0x0000000600057c82 */ /* 0x004fe20008000000 */
[----:B------:R-:W-:-:S02]  /*09f0*/  SHF.L.U32 R18, R18, 0x2, RZ ;  /* 0x0000000212127819 */ /* 0x000fc400000006ff */
[----:B------:R-:W-:Y:S02]  /*0a00*/  SHF.L.U32 R13, R13, 0x4, RZ ;  /* 0x000000040d0d7819 */ /* 0x000fe400000006ff */
[----:B------:R-:W-:Y:S02]  /*0a10*/  LOP3.LUT R19, R16, 0x80, RZ, 0xc0, !PT ;  /* 0x0000008010137812 */ /* 0x000fe400078ec0ff */
[----:B------:R-:W-:Y:S02]  /*0a20*/  LOP3.LUT R18, R18, 0xc, RZ, 0xc0, !PT ;  /* 0x0000000c12127812 */ /* 0x000fe400078ec0ff */
[C---:B------:R-:W-:Y:S02]  /*0a30*/  SHF.L.U32 R24, R26.reuse, 0x5, RZ ;  /* 0x000000051a187819 */ /* 0x040fe400000006ff */
[----:B------:R-:W-:Y:S02]  /*0a40*/  LOP3.LUT R16, R13, 0x70, RZ, 0xc0, !PT ;  /* 0x000000700d107812 */ /* 0x000fe400078ec0ff */
[----:B------:R-:W-:-:S02]  /*0a50*/  SHF.L.U32 R26, R26, 0x2, RZ ;  /* 0x000000021a1a7819 */ /* 0x000fc400000006ff */
[----:B------:R-:W-:Y:S02]  /*0a60*/  IADD3 R13, PT, PT, R19, R8, R18 ;  /* 0x00000008130d7210 */ /* 0x000fe40007ffe012 */
[----:B------:R-:W1:Y:S01]  /*0a70*/  LDC.64 R18, c[0x0][0x388] ;  /* 0x0000e200ff127b82 */ /* 0x000e620000000a00 */
[----:B------:R-:W-:Y:S02]  /*0a80*/  SHF.L.U32 R9, R9, 0x6, RZ ;  /* 0x0000000609097819 */ /* 0x000fe400000006ff */
[----:B------:R-:W-:Y:S02]  /*0a90*/  LEA.HI R14, R23, R14, RZ, 0x1d ;  /* 0x0000000e170e7211 */ /* 0x000fe400078fe8ff */
[----:B------:R-:W-:Y:S02]  /*0aa0*/  LOP3.LUT R25, R24, 0x80, RZ, 0xc0, !PT ;  /* 0x0000008018197812 */ /* 0x000fe400078ec0ff */
[----:B------:R-:W-:Y:S02]  /*0ab0*/  LOP3.LUT R26, R26, 0xc, RZ, 0xc0, !PT ;  /* 0x0000000c1a1a7812 */ /* 0x000fe400078ec0ff */
[----:B------:R-:W-:-:S02]  /*0ac0*/  SHF.L.U32 R17, R17, 0x6, RZ ;  /* 0x0000000611117819 */ /* 0x000fc400000006ff */
[----:B------:R-:W-:Y:S02]  /*0ad0*/  SHF.L.U32 R21, R21, 0x4, RZ ;  /* 0x0000000415157819 */ /* 0x000fe400000006ff */
[----:B------:R-:W-:Y:S02]  /*0ae0*/  LOP3.LUT R9, R9, 0x1f00, RZ, 0xc0, !PT ;  /* 0x00001f0009097812 */ /* 0x000fe400078ec0ff */
[----:B------:R-:W-:Y:S02]  /*0af0*/  SHF.L.U32 R22, R22, 0x6, RZ ;  /* 0x0000000616167819 */ /* 0x000fe400000006ff */
[----:B------:R-:W-:Y:S02]  /*0b00*/  SHF.L.U32 R14, R14, 0x4, RZ ;  /* 0x000000040e0e7819 */ /* 0x000fe400000006ff */
[----:B------:R-:W-:Y:S02]  /*0b10*/  IADD3 R25, PT, PT, R25, R8, R26 ;  /* 0x0000000819197210 */ /* 0x000fe40007ffe01a */
[----:B------:R-:W-:-:S02]  /*0b20*/  LOP3.LUT R17, R17, 0x1f00, RZ, 0xc0, !PT ;  /* 0x00001f0011117812 */ /* 0x000fc400078ec0ff */
[----:B------:R-:W-:Y:S02]  /*0b30*/  LOP3.LUT R8, R21, 0x70, RZ, 0xc0, !PT ;  /* 0x0000007015087812 */ /* 0x000fe400078ec0ff */
[----:B------:R-:W-:Y:S02]  /*0b40*/  IADD3 R9, PT, PT, R16, R15, R9 ;  /* 0x0000000f10097210 */ /* 0x000fe40007ffe009 */
[----:B------:R-:W-:Y:S02]  /*0b50*/  LOP3.LUT R22, R22, 0x1f00, RZ, 0xc0, !PT ;  /* 0x00001f0016167812 */ /* 0x000fe400078ec0ff */
[----:B------:R-:W-:Y:S02]  /*0b60*/  LOP3.LUT R15, R14, 0x70, RZ, 0xc0, !PT ;  /* 0x000000700e0f7812 */ /* 0x000fe400078ec0ff */
[----:B------:R-:W-:Y:S02]  /*0b70*/  IADD3 R13, PT, PT, R8, R13, R17 ;  /* 0x0000000d080d7210 */ /* 0x000fe40007ffe011 */
[----:B------:R-:W-:-:S02]  /*0b80*/  IADD3 R8, P1, PT, R9, UR4, RZ ;  /* 0x0000000409087c10 */ /* 0x000fc4000ff3e0ff */
[----:B------:R-:W-:Y:S02]  /*0b90*/  IADD3 R15, PT, PT, R15, R25, R22 ;  /* 0x000000190f0f7210 */ /* 0x000fe40007ffe016 */
[----:B------:R-:W-:Y:S02]  /*0ba0*/  IADD3 R14, P2, PT, R13, UR4, RZ ;  /* 0x000000040d0e7c10 */ /* 0x000fe4000ff5e0ff */
[----:B------:R-:W-:Y:S02]  /*0bb0*/  IADD3.X R9, PT, PT, RZ, UR5, RZ, P1, !PT ;  /* 0x00000005ff097c10 */ /* 0x000fe40008ffe4ff */
[----:B------:R-:W-:Y:S02]  /*0bc0*/  IADD3 R16, P1, PT, R15, UR4, RZ ;  /* 0x000000040f107c10 */ /* 0x000fe4000ff3e0ff */
[----:B------:R-:W-:Y:S02]  /*0bd0*/  IADD3 R13, PT, PT, R11, R20, RZ ;  /* 0x000000140b0d7210 */ /* 0x000fe40007ffe0ff */
[----:B------:R-:W-:-:S02]  /*0be0*/  IADD3.X R15, PT, PT, RZ, UR5, RZ, P2, !PT ;  /* 0x00000005ff0f7c10 */ /* 0x000fc400097fe4ff */
[----:B------:R-:W-:Y:S02]  /*0bf0*/  IADD3.X R17, PT, PT, RZ, UR5, RZ, P1, !PT ;  /* 0x00000005ff117c10 */ /* 0x000fe40008ffe4ff */
[----:B------:R-:W-:Y:S01]  /*0c00*/  MOV R21, R8 ;  /* 0x0000000800157202 */ /* 0x000fe20000000f00 */
[----:B-1----:R-:W-:Y:S01]  /*0c10*/  IMAD.WIDE.U32 R8, R13, 0x4, R18 ;  /* 0x000000040d087825 */ /* 0x002fe200078e0012 */
[----:B------:R-:W-:Y:S02]  /*0c20*/  MOV R15, R14 ;  /* 0x0000000e000f7202 */ /* 0x000fe40000000f00 */
[----:B------:R-:W-:Y:S02]  /*0c30*/  MOV R17, R16 ;  /* 0x0000001000117202 */ /* 0x000fe40000000f00 */
[----:B------:R-:W-:Y:S01]  /*0c40*/  @!PT LDS RZ, [RZ] ;  /* 0x00000000fffff984 */ /* 0x000fe20000000800 */
[----:B------:R-:W-:Y:S01]  /*0c50*/  @!PT LDS RZ, [RZ] ;  /* 0x00000000fffff984 */ /* 0x000fe20000000800 */
[----:B------:R-:W-:Y:S01]  /*0c60*/  @!PT LDS RZ, [RZ] ;  /* 0x00000000fffff984 */ /* 0x000fe20000000800 */
[----:B------:R1:W-:Y:S04]  /*0c70*/  LDGSTS.E [R21], desc[UR10][R8.64] ;  /* 0x0000000008157fae */ /* 0x0003e8000b9a100a */
[----:B------:R1:W-:Y:S04]  /*0c80*/  LDGSTS.E [R15], desc[UR10][R8.64+0x4] ;  /* 0x00000004080f7fae */ /* 0x0003e8000b9a100a */
[----:B------:R1:W-:Y:S02]  /*0c90*/  LDGSTS.E [R17], desc[UR10][R8.64+0x8] ;  /* 0x0000000808117fae */ /* 0x0003e4000b9a100a */
.L_x_3:
[----:B------:R-:W-:Y:S05]  /*0ca0*/  BSYNC.RECONVERGENT B0 ;  /* 0x0000000000007941 */ /* 0x000fea0003800200 */
.L_x_2:
[----:B------:R-:W-:Y:S01]  /*0cb0*/  SHF.R.U32.HI R29, RZ, 0x6, R29 ;  /* 0x00000006ff1d7819 */ /* 0x000fe2000001161d */
[----:B------:R-:W0:Y:S01]  /*0cc0*/  LDGDEPBAR ;  /* 0x00000000000079af */ /* 0x000e220000000000 */
[C---:B------:R-:W-:Y:S01]  /*0cd0*/  LOP3.LUT R22, R49.reuse, 0xffff, RZ, 0xc0, !PT ;  /* 0x0000ffff31167812 */ /* 0x040fe200078ec0ff */
[----:B------:R-:W-:Y:S01]  /*0ce0*/  BSSY.RECONVERGENT B0, `(.L_x_4) ;  /* 0x0000031000007945 */ /* 0x000fe20003800200 */
[----:B------:R-:W-:Y:S02]  /*0cf0*/  IADD3 R24, PT, PT, R49, 0x1, RZ ;  /* 0x0000000131187810 */ /* 0x000fe40007ffe0ff */
[----:B------:R-:W-:Y:S02]  /*0d00*/  SHF.L.U32 R35, R30, 0x4, RZ ;  /* 0x000000041e237819 */ /* 0x000fe400000006ff */
[----:B------:R-:W-:Y:S02]  /*0d10*/  SHF.L.U32 R37, R37, 0x4, RZ ;  /* 0x0000000425257819 */ /* 0x000fe400000006ff */
[----:B------:R-:W-:-:S02]  /*0d20*/  SHF.L.U32 R51, R29, 0x8, RZ ;  /* 0x000000081d337819 */ /* 0x000fc400000006ff */
[----:B------:R-:W-:Y:S01]  /*0d30*/  SHF.R.U32.HI R22, RZ, 0x1, R22 ;  /* 0x00000001ff167819 */ /* 0x000fe20000011616 */
[----:B------:R-:W-:Y:S06]  /*0d40*/  @P0 BRA `(.L_x_5) ;  /* 0x0000000000a80947 */ /* 0x000fec0003800000 */
[----:B------:R-:W2:Y:S01]  /*0d50*/  S2R R16, SR_CgaCtaId ;  /* 0x0000000000107919 */ /* 0x000ea20000008800 */
[----:B-1----:R-:W-:Y:S01]  /*0d60*/  MOV R9, 0x400 ;  /* 0x0000040000097802 */ /* 0x002fe20000000f00 */
[C---:B------:R-:W-:Y:S01]  /*0d70*/  IMAD R15, R0.reuse, 0xc, RZ ;  /* 0x0000000c000f7824 */ /* 0x040fe200078e02ff */
[----:B------:R-:W-:Y:S01]  /*0d80*/  SHF.R.U32.HI R8, RZ, 0x3, R7 ;  /* 0x00000003ff087819 */ /* 0x000fe20000011607 */
[----:B------:R-:W1:Y:S01]  /*0d90*/  S2R R18, SR_SWINHI ;  /* 0x0000000000127919 */ /* 0x000e620000002f00 */
[----:B------:R-:W-:-:S03]  /*0da0*/  LEA R14, R0, R0, 0x1 ;  /* 0x00000000000e7211 */ /* 0x000fc600078e08ff */
[----:B------:R-:W-:Y:S01]  /*0db0*/  IMAD R17, R8, 0x28800, RZ ;  /* 0x0002880008117824 */ /* 0x000fe200078e02ff */
[----:B------:R-:W-:-:S04]  /*0dc0*/  SHF.R.U32.HI R26, RZ, 0x2, R14 ;  /* 0x00000002ff1a7819 */ /* 0x000fc8000001160e */
[----:B------:R-:W-:-:S05]  /*0dd0*/  LOP3.LUT R13, R17, 0x3, R14, 0xf8, !PT ;  /* 0x00000003110d7812 */ /* 0x000fca00078ef80e */
[----:B------:R-:W-:Y:S01]  /*0de0*/  IMAD R13, R26, 0x480, R13 ;  /* 0x000004801a0d7824 */ /* 0x000fe200078e020d */
[----:B--2---:R-:W-:-:S04]  /*0df0*/  LEA R9, R16, R9, 0x18 ;  /* 0x0000000910097211 */ /* 0x004fc800078ec0ff */
[----:B------:R-:W-:Y:S02]  /*0e00*/  MOV R8, R9 ;  /* 0x0000000900087202 */ /* 0x000fe40000000f00 */
[----:B-1----:R-:W-:Y:S02]  /*0e10*/  MOV R9, R18 ;  /* 0x0000001200097202 */ /* 0x002fe40000000f00 */
[----:B------:R-:W1:Y:S01]  /*0e20*/  LDC.64 R18, c[0x0][0x380] ;  /* 0x0000e000ff127b82 */ /* 0x000e620000000a00 */
[----:B------:R-:W-:Y:S02]  /*0e30*/  IADD3 R16, P1, PT, R15, R8, RZ ;  /* 0x000000080f107210 */ /* 0x000fe40007f3e0ff */
[C---:B------:R-:W-:Y:S02]  /*0e40*/  IADD3 R8, PT, PT, R14.reuse, 0x1, RZ ;  /* 0x000000010e087810 */ /* 0x040fe40007ffe0ff */
[----:B------:R-:W-:Y:S02]  /*0e50*/  IADD3 R14, PT, PT, R14, 0x2, RZ ;  /* 0x000000020e0e7810 */ /* 0x000fe40007ffe0ff */
[----:B------:R-:W-:-:S02]  /*0e60*/  IADD3.X R25, PT, PT, RZ, R9, RZ, P1, !PT ;  /* 0x00000009ff197210 */ /* 0x000fc40000ffe4ff */
[--C-:B------:R-:W-:Y:S02]  /*0e70*/  SHF.R.U32.HI R26, RZ, 0x2, R8.reuse ;  /* 0x00000002ff1a7819 */ /* 0x100fe40000011608 */
[C---:B------:R-:W-:Y:S02]  /*0e80*/  LOP3.LUT R15, R17.reuse, 0x3, R8, 0xf8, !PT ;  /* 0x00000003110f7812 */ /* 0x040fe400078ef808 */
[--C-:B------:R-:W-:Y:S02]  /*0e90*/  LOP3.LUT R17, R17, 0x3, R14.reuse, 0xf8, !PT ;  /* 0x0000000311117812 */ /* 0x100fe400078ef80e */
[----:B------:R-:W-:Y:S01]  /*0ea0*/  IADD3 R8, P1, PT, R16, 0x900, RZ ;  /* 0x0000090010087810 */ /* 0x000fe20007f3e0ff */
[----:B------:R-:W-:Y:S01]  /*0eb0*/  IMAD R21, R26, 0x480, R15 ;  /* 0x000004801a157824 */ /* 0x000fe200078e020f */
[----:B------:R-:W-:Y:S02]  /*0ec0*/  SHF.R.U32.HI R30, RZ, 0x2, R14 ;  /* 0x00000002ff1e7819 */ /* 0x000fe4000001160e */
[----:B------:R-:W-:-:S02]  /*0ed0*/  IADD3 R14, P2, PT, R16, 0x904, RZ ;  /* 0x00000904100e7810 */ /* 0x000fc40007f5e0ff */
[----:B------:R-:W-:Y:S01]  /*0ee0*/  IADD3 R16, P3, PT, R16, 0x908, RZ ;  /* 0x0000090810107810 */ /* 0x000fe20007f7e0ff */
[----:B------:R-:W-:Y:S01]  /*0ef0*/  IMAD R23, R30, 0x480, R17 ;  /* 0x000004801e177824 */ /* 0x000fe200078e0211 */
[-C--:B------:R-:W-:Y:S02]  /*0f00*/  IADD3.X R9, PT, PT, RZ, R25.reuse, RZ, P1, !PT ;  /* 0x00000019ff097210 */ /* 0x080fe40000ffe4ff */
[-C--:B------:R-:W-:Y:S02]  /*0f10*/  IADD3.X R15, PT, PT, RZ, R25.reuse, RZ, P2, !PT ;  /* 0x00000019ff0f7210 */ /* 0x080fe400017fe4ff */
[----:B------:R-:W-:Y:S02]  /*0f20*/  IADD3.X R17, PT, PT, RZ, R25, RZ, P3, !PT ;  /* 0x00000019ff117210 */ /* 0x000fe40001ffe4ff */
[----:B------:R-:W-:Y:S01]  /*0f30*/  MOV R25, R8 ;  /* 0x0000000800197202 */ /* 0x000fe20000000f00 */
[----:B-1----:R-:W-:Y:S01]  /*0f40*/  IMAD.WIDE.U32 R8, R13, 0x4, R18 ;  /* 0x000000040d087825 */ /* 0x002fe200078e0012 */
[----:B------:R-:W-:-:S02]  /*0f50*/  MOV R29, R14 ;  /* 0x0000000e001d7202 */ /* 0x000fc40000000f00 */
        /* <DEDUP_REMOVED lines=9> */
.L_x_5:
[----:B------:R-:W-:Y:S05]  /*0ff0*/  BSYNC.RECONVERGENT B0 ;  /* 0x0000000000007941 */ /* 0x000fea0003800200 */
.L_x_4:
[----:B------:R-:W3:Y:S01]  /*1000*/  LDCU.64 UR4, c[0x0][0x388] ;  /* 0x00007100ff0477ac */ /* 0x000ee20008000a00 */
[----:B-12---:R-:W-:Y:S01]  /*1010*/  IMAD R9, R0, 0xc, RZ ;  /* 0x0000000c00097824 */ /* 0x006fe200078e02ff */
[----:B------:R-:W-:Y:S01]  /*1020*/  IADD3 R8, P1, PT, R11, R20, RZ ;  /* 0x000000140b087210 */ /* 0x000fe20007f3e0ff */
[----:B------:R-:W-:Y:S01]  /*1030*/  BSSY.RECONVERGENT B0, `(.L_x_6) ;  /* 0x0000059000007945 */ /* 0x000fe20003800200 */
[----:B------:R-:W-:Y:S02]  /*1040*/  LOP3.LUT R35, R35, 0x70, RZ, 0xc0, !PT ;  /* 0x0000007023237812 */ /* 0x000fe400078ec0ff */
[----:B------:R-:W-:Y:S02]  /*1050*/  LOP3.LUT R37, R37, 0x70, RZ, 0xc0, !PT ;  /* 0x0000007025257812 */ /* 0x000fe400078ec0ff */
[----:B------:R-:W-:Y:S02]  /*1060*/  SHF.L.U32 R32, R32, 0x2, RZ ;  /* 0x0000000220207819 */ /* 0x000fe400000006ff */
[----:B------:R-:W-:-:S02]  /*1070*/  SHF.L.U32 R33, R33, 0x2, RZ ;  /* 0x0000000221217819 */ /* 0x000fc400000006ff */
[----:B------:R-:W-:Y:S02]  /*1080*/  LOP3.LUT R14, R9, 0xc, RZ, 0xc0, !PT ;  /* 0x0000000c090e7812 */ /* 0x000fe400078ec0ff */
[----:B------:R-:W-:Y:S02]  /*1090*/  IADD3.X R13, PT, PT, RZ, RZ, RZ, P1, !PT ;  /* 0x000000ffff0d7210 */ /* 0x000fe40000ffe4ff */
[----:B------:R-:W-:Y:S02]  /*10a0*/  LOP3.LUT R51, R51, 0x1f00, RZ, 0xe2, !PT ;  /* 0x00001f0033337812 */ /* 0x000fe400078ee2ff */
[----:B---3--:R-:W-:Y:S02]  /*10b0*/  LEA R9, P1, R8, UR4, 0x2 ;  /* 0x0000000408097c11 */ /* 0x008fe4000f8210ff */
[----:B------:R-:W-:Y:S02]  /*10c0*/  LOP3.LUT R22, R22, 0x3, RZ, 0xc0, !PT ;  /* 0x0000000316167812 */ /* 0x000fe400078ec0ff */
[----:B------:R-:W-:-:S02]  /*10d0*/  LOP3.LUT R24, R24, 0x7, RZ, 0xc0, !PT ;  /* 0x0000000718187812 */ /* 0x000fc400078ec0ff */
[----:B------:R-:W-:Y:S02]  /*10e0*/  IADD3 R27, PT, PT, R35, R27, R34 ;  /* 0x0000001b231b7210 */ /* 0x000fe40007ffe022 */
[----:B------:R-:W-:Y:S02]  /*10f0*/  IADD3 R57, PT, PT, R37, R28, R57 ;  /* 0x0000001c25397210 */ /* 0x000fe40007ffe039 */
[----:B------:R-:W-:Y:S02]  /*1100*/  LOP3.LUT R32, R32, 0xc, RZ, 0xc0, !PT ;  /* 0x0000000c20207812 */ /* 0x000fe400078ec0ff */
[----:B------:R-:W-:Y:S02]  /*1110*/  LOP3.LUT R33, R33, 0xc, RZ, 0xc0, !PT ;  /* 0x0000000c21217812 */ /* 0x000fe400078ec0ff */
[----:B------:R-:W-:Y:S02]  /*1120*/  LEA.HI.X R8, R8, UR5, R13, 0x2, P1 ;  /* 0x0000000508087c11 */ /* 0x000fe400088f140d */
[----:B------:R-:W-:-:S02]  /*1130*/  LEA R50, R22, R51, 0x5 ;  /* 0x0000003316327211 */ /* 0x000fc400078e28ff */
[----:B------:R-:W-:Y:S02]  /*1140*/  LEA R51, R24, R51, 0x4 ;  /* 0x0000003318337211 */ /* 0x000fe400078e20ff */
[C---:B------:R-:W-:Y:S02]  /*1150*/  IADD3 R53, PT, PT, -R52.reuse, R53, R14 ;  /* 0x0000003534357210 */ /* 0x040fe40007ffe10e */
[C---:B------:R-:W-:Y:S02]  /*1160*/  IADD3 R56, PT, PT, -R52.reuse, R27, R32 ;  /* 0x0000001b34387210 */ /* 0x040fe40007ffe120 */
[----:B------:R-:W-:Y:S01]  /*1170*/  IADD3 R57, PT, PT, -R52, R57, R33 ;  /* 0x0000003934397210 */ /* 0x000fe20007ffe121 */
[----:B------:R-:W-:Y:S06]  /*1180*/  @P0 BRA `(.L_x_7) ;  /* 0x00000004000c0947 */ /* 0x000fec0003800000 */
[C---:B------:R-:W-:Y:S01]  /*1190*/  IMAD R14, R0.reuse, 0x60, RZ ;  /* 0x00000060000e7824 */ /* 0x040fe200078e02ff */
[----:B------:R-:W1:Y:S01]  /*11a0*/  S2UR UR5, SR_CgaCtaId ;  /* 0x00000000000579c3 */ /* 0x000e620000008800 */
[----:B------:R-:W-:Y:S01]  /*11b0*/  IMAD R15, R0, 0xc, RZ ;  /* 0x0000000c000f7824 */ /* 0x000fe200078e02ff */
[----:B------:R-:W-:Y:S01]  /*11c0*/  IADD3 R13, PT, PT, R12, 0x3900, RZ ;  /* 0x000039000c0d7810 */ /* 0x000fe20007ffe0ff */
[----:B------:R-:W-:Y:S01]  /*11d0*/  UMOV UR4, 0x400 ;  /* 0x0000040000047882 */ /* 0x000fe20000000000 */
[----:B------:R-:W-:Y:S02]  /*11e0*/  LOP3.LUT R14, R14, 0x80, RZ, 0xc0, !PT ;  /* 0x000000800e0e7812 */ /* 0x000fe400078ec0ff */
[----:B------:R-:W-:Y:S02]  /*11f0*/  LOP3.LUT R15, R15, 0xc, RZ, 0xc0, !PT ;  /* 0x0000000c0f0f7812 */ /* 0x000fe400078ec0ff */
[----:B------:R-:W2:Y:S01]  /*1200*/  S2UR UR6, SR_SWINHI ;  /* 0x00000000000679c3 */ /* 0x000ea20000002f00 */
[----:B------:R-:W-:-:S02]  /*1210*/  SHF.L.U32 R16, R7, 0x1, RZ ;  /* 0x0000000107107819 */ /* 0x000fc400000006ff */
[----:B------:R-:W-:Y:S02]  /*1220*/  IADD3 R14, PT, PT, R14, R13, R15 ;  /* 0x0000000d0e0e7210 */ /* 0x000fe40007ffe00f */
[C---:B------:R-:W-:Y:S02]  /*1230*/  IADD3 R23, PT, PT, R11.reuse, 0x2, RZ ;  /* 0x000000020b177810 */ /* 0x040fe40007ffe0ff */
[----:B------:R-:W-:Y:S02]  /*1240*/  LEA R15, R0, R0, 0x1 ;  /* 0x00000000000f7211 */ /* 0x000fe400078e08ff */
[----:B------:R-:W-:Y:S02]  /*1250*/  LEA R18, R10, R10, 0x3 ;  /* 0x0000000a0a127211 */ /* 0x000fe400078e18ff */
[----:B------:R-:W-:Y:S02]  /*1260*/  IADD3 R17, PT, PT, R11, 0x1, RZ ;  /* 0x000000010b117810 */ /* 0x000fe40007ffe0ff */
[----:B------:R-:W-:-:S02]  /*1270*/  LEA.HI R25, R23, R16, RZ, 0x1d ;  /* 0x0000001017197211 */ /* 0x000fc400078fe8ff */
[C---:B------:R-:W-:Y:S01]  /*1280*/  IADD3 R20, PT, PT, R15.reuse, 0x1, RZ ;  /* 0x000000010f147810 */ /* 0x040fe20007ffe0ff */
[----:B-1----:R-:W-:Y:S01]  /*1290*/  ULEA UR4, UR5, UR4, 0x18 ;  /* 0x0000000405047291 */ /* 0x002fe2000f8ec0ff */
[----:B------:R-:W-:Y:S02]  /*12a0*/  IADD3 R22, PT, PT, R15, 0x2, RZ ;  /* 0x000000020f167810 */ /* 0x000fe40007ffe0ff */
[-C--:B------:R-:W-:Y:S02]  /*12b0*/  LEA.HI R19, R17, R18.reuse, RZ, 0x1c ;  /* 0x0000001211137211 */ /* 0x080fe400078fe0ff */
[----:B------:R-:W-:Y:S02]  /*12c0*/  LEA.HI R23, R23, R18, RZ, 0x1c ;  /* 0x0000001217177211 */ /* 0x000fe400078fe0ff */
[C---:B------:R-:W-:Y:S01]  /*12d0*/  LEA.HI R15, R11.reuse, R16, RZ, 0x1d ;  /* 0x000000100b0f7211 */ /* 0x040fe200078fe8ff */
[----:B------:R-:W-:Y:S01]  /*12e0*/  UMOV UR4, UR4 ;  /* 0x0000000400047c82 */ /* 0x000fe20008000000 */
[----:B--2---:R-:W-:Y:S01]  /*12f0*/  UMOV UR5, UR6 ;  /* 0x0000000600057c82 */ /* 0x004fe20008000000 */
[----:B------:R-:W-:-:S02]  /*1300*/  LEA.HI R18, R11, R18, RZ, 0x1c ;  /* 0x000000120b127211 */ /* 0x000fc400078fe0ff */
[----:B------:R-:W-:Y:S02]  /*1310*/  LEA.HI R21, R17, R16, RZ, 0x1d ;  /* 0x0000001011157211 */ /* 0x000fe400078fe8ff */
[C---:B------:R-:W-:Y:S02]  /*1320*/  SHF.L.U32 R16, R20.reuse, 0x5, RZ ;  /* 0x0000000514107819 */ /* 0x040fe400000006ff */
[----:B------:R-:W-:Y:S02]  /*1330*/  SHF.L.U32 R17, R20, 0x2, RZ ;  /* 0x0000000214117819 */ /* 0x000fe400000006ff */
[----:B------:R-:W-:Y:S02]  /*1340*/  SHF.L.U32 R15, R15, 0x4, RZ ;  /* 0x000000040f0f7819 */ /* 0x000fe400000006ff */
[----:B------:R-:W-:Y:S02]  /*1350*/  SHF.L.U32 R18, R18, 0x6, RZ ;  /* 0x0000000612127819 */ /* 0x000fe400000006ff */
[----:B------:R-:W-:-:S02]  /*1360*/  SHF.L.U32 R24, R22, 0x5, RZ ;  /* 0x0000000516187819 */ /* 0x000fc400000006ff */
[----:B------:R-:W-:Y:S02]  /*1370*/  SHF.L.U32 R26, R22, 0x2, RZ ;  /* 0x00000002161a7819 */ /* 0x000fe400000006ff */
[----:B------:R-:W-:Y:S02]  /*1380*/  LOP3.LUT R20, R16, 0x80, RZ, 0xc0, !PT ;  /* 0x0000008010147812 */ /* 0x000fe400078ec0ff */
[----:B------:R-:W-:Y:S02]  /*1390*/  LOP3.LUT R22, R17, 0xc, RZ, 0xc0, !PT ;  /* 0x0000000c11167812 */ /* 0x000fe400078ec0ff */
[----:B------:R-:W-:Y:S02]  /*13a0*/  LOP3.LUT R16, R15, 0x70, RZ, 0xc0, !PT ;  /* 0x000000700f107812 */ /* 0x000fe400078ec0ff */
[----:B------:R-:W-:Y:S02]  /*13b0*/  LOP3.LUT R17, R18, 0x1f00, RZ, 0xc0, !PT ;  /* 0x00001f0012117812 */ /* 0x000fe400078ec0ff */
[----:B------:R-:W-:-:S02]  /*13c0*/  SHF.L.U32 R19, R19, 0x6, RZ ;  /* 0x0000000613137819 */ /* 0x000fc400000006ff */
[----:B------:R-:W-:Y:S02]  /*13d0*/  SHF.L.U32 R21, R21, 0x4, RZ ;  /* 0x0000000415157819 */ /* 0x000fe400000006ff */
[----:B------:R-:W-:Y:S02]  /*13e0*/  LOP3.LUT R24, R24, 0x80, RZ, 0xc0, !PT ;  /* 0x0000008018187812 */ /* 0x000fe400078ec0ff */
[----:B------:R-:W-:Y:S02]  /*13f0*/  LOP3.LUT R26, R26, 0xc, RZ, 0xc0, !PT ;  /* 0x0000000c1a1a7812 */ /* 0x000fe400078ec0ff */
[----:B------:R-:W-:Y:S02]  /*1400*/  SHF.L.U32 R23, R23, 0x6, RZ ;  /* 0x0000000617177819 */ /* 0x000fe400000006ff */
[----:B------:R-:W-:Y:S02]  /*1410*/  SHF.L.U32 R25, R25, 0x4, RZ ;  /* 0x0000000419197819 */ /* 0x000fe400000006ff */
[----:B------:R-:W-:-:S02]  /*1420*/  IADD3 R14, PT, PT, R16, R14, R17 ;  /* 0x0000000e100e7210 */ /* 0x000fc40007ffe011 */
[-C--:B------:R-:W-:Y:S02]  /*1430*/  IADD3 R15, PT, PT, R20, R13.reuse, R22 ;  /* 0x0000000d140f7210 */ /* 0x080fe40007ffe016 */
[----:B------:R-:W-:Y:S02]  /*1440*/  LOP3.LUT R16, R19, 0x1f00, RZ, 0xc0, !PT ;  /* 0x00001f0013107812 */ /* 0x000fe400078ec0ff */
[----:B------:R-:W-:Y:S02]  /*1450*/  LOP3.LUT R21, R21, 0x70, RZ, 0xc0, !PT ;  /* 0x0000007015157812 */ /* 0x000fe400078ec0ff */
[----:B------:R-:W-:Y:S02]  /*1460*/  IADD3 R13, PT, PT, R24, R13, R26 ;  /* 0x0000000d180d7210 */ /* 0x000fe40007ffe01a */
[----:B------:R-:W-:Y:S02]  /*1470*/  LOP3.LUT R18, R23, 0x1f00, RZ, 0xc0, !PT ;  /* 0x00001f0017127812 */ /* 0x000fe400078ec0ff */
[----:B------:R-:W-:-:S02]  /*1480*/  LOP3.LUT R25, R25, 0x70, RZ, 0xc0, !PT ;  /* 0x0000007019197812 */ /* 0x000fc400078ec0ff */
[----:B------:R-:W-:Y:S02]  /*1490*/  IADD3 R15, PT, PT, R21, R15, R16 ;  /* 0x0000000f150f7210 */ /* 0x000fe40007ffe010 */
[----:B------:R-:W-:Y:S02]  /*14a0*/  IADD3 R14, P2, PT, R14, UR4, RZ ;  /* 0x000000040e0e7c10 */ /* 0x000fe4000ff5e0ff */
[----:B------:R-:W-:Y:S02]  /*14b0*/  IADD3 R13, PT, PT, R25, R13, R18 ;  /* 0x0000000d190d7210 */ /* 0x000fe40007ffe012 */
[----:B------:R-:W-:Y:S02]  /*14c0*/  IADD3 R16, P1, PT, R15, UR4, RZ ;  /* 0x000000040f107c10 */ /* 0x000fe4000ff3e0ff */
[----:B------:R-:W-:Y:S02]  /*14d0*/  IADD3.X R15, PT, PT, RZ, UR5, RZ, P2, !PT ;  /* 0x00000005ff0f7c10 */ /* 0x000fe400097fe4ff */
[----:B------:R-:W-:-:S02]  /*14e0*/  IADD3 R18, P2, PT, R13, UR4, RZ ;  /* 0x000000040d127c10 */ /* 0x000fc4000ff5e0ff */
[----:B------:R-:W-:Y:S02]  /*14f0*/  IADD3 R20, P3, PT, R9, 0x5000, RZ ;  /* 0x0000500009147810 */ /* 0x000fe40007f7e0ff */
[----:B------:R-:W-:Y:S02]  /*1500*/  IADD3.X R17, PT, PT, RZ, UR5, RZ, P1, !PT ;  /* 0x00000005ff117c10 */ /* 0x000fe40008ffe4ff */
[----:B------:R-:W-:Y:S02]  /*1510*/  IADD3.X R19, PT, PT, RZ, UR5, RZ, P2, !PT ;  /* 0x00000005ff137c10 */ /* 0x000fe400097fe4ff */
[----:B------:R-:W-:Y:S02]  /*1520*/  MOV R15, R14 ;  /* 0x0000000e000f7202 */ /* 0x000fe40000000f00 */
[----:B------:R-:W-:Y:S02]  /*1530*/  IADD3.X R21, PT, PT, RZ, R8, RZ, P3, !PT ;  /* 0x00000008ff157210 */ /* 0x000fe40001ffe4ff */
[----:B------:R-:W-:-:S02]  /*1540*/  MOV R17, R16 ;  /* 0x0000001000117202 */ /* 0x000fc40000000f00 */
[----:B------:R-:W-:Y:S01]  /*1550*/  MOV R19, R18 ;  /* 0x0000001200137202 */ /* 0x000fe20000000f00 */
[----:B------:R-:W-:Y:S01]  /*1560*/  @!PT LDS RZ, [RZ] ;  /* 0x00000000fffff984 */ /* 0x000fe20000000800 */
[----:B------:R-:W-:Y:S01]  /*1570*/  @!PT LDS RZ, [RZ] ;  /* 0x00000000fffff984 */ /* 0x000fe20000000800 */
[----:B------:R-:W-:Y:S01]  /*1580*/  @!PT LDS RZ, [RZ] ;  /* 0x00000000fffff984 */ /* 0x000fe20000000800 */
[----:B------:R1:W-:Y:S04]  /*1590*/  LDGSTS.E [R15], desc[UR10][R20.64+-0x800] ;  /* 0x00000800140f7fae */ /* 0x0003e8000b9a100a */
[----:B------:R1:W-:Y:S04]  /*15a0*/  LDGSTS.E [R17], desc[UR10][R20.64+-0x7fc] ;  /* 0x0000080414117fae */ /* 0x0003e8000b9a100a */
[----:B------:R1:W-:Y:S02]  /*15b0*/  LDGSTS.E [R19], desc[UR10][R20.64+-0x7f8] ;  /* 0x0000080814137fae */ /* 0x0003e4000b9a100a */
.L_x_7:
[----:B------:R-:W-:Y:S05]  /*15c0*/  BSYNC.RECONVERGENT B0 ;  /* 0x0000000000007941 */ /* 0x000fea0003800200 */
.L_x_6:
[----:B------:R-:W0:Y:S01]  /*15d0*/  LDGDEPBAR ;  /* 0x00000000000079af */ /* 0x000e220000000000 */
[----:B------:R-:W-:Y:S04]  /*15e0*/  BSSY.RECONVERGENT B0, `(.L_x_8) ;  /* 0x000002c000007945 */ /* 0x000fe80003800200 */
[----:B------:R-:W-:Y:S05]  /*15f0*/  @P0 BRA `(.L_x_9) ;  /* 0x0000000000a80947 */ /* 0x000fea0003800000 */
[----:B-1----:R-:W1:Y:S01]  /*1600*/  S2R R15, SR_CgaCtaId ;  /* 0x00000000000f7919 */ /* 0x002e620000008800 */
[----:B------:R-:W-:Y:S01]  /*1610*/  MOV R14, 0x400 ;  /* 0x00000400000e7802 */ /* 0x000fe20000000f00 */
[----:B------:R-:W2:Y:S01]  /*1620*/  LDC.64 R20, c[0x0][0x380] ;  /* 0x0000e000ff147b82 */ /* 0x000ea20000000a00 */
[----:B------:R-:W-:Y:S01]  /*1630*/  SHF.R.U32.HI R13, RZ, 0x3, R7 ;  /* 0x00000003ff0d7819 */ /* 0x000fe20000011607 */
[----:B------:R-:W3:Y:S01]  /*1640*/  S2R R17, SR_SWINHI ;  /* 0x0000000000117919 */ /* 0x000ee20000002f00 */
[C---:B------:R-:W-:Y:S01]  /*1650*/  IMAD R23, R0.reuse, 0xc, RZ ;  /* 0x0000000c00177824 */ /* 0x040fe200078e02ff */
[----:B------:R-:W-:Y:S02]  /*1660*/  LEA R16, R0, R0, 0x1 ;  /* 0x0000000000107211 */ /* 0x000fe400078e08ff */
[----:B------:R-:W-:Y:S02]  /*1670*/  IMAD R13, R13, 0x28800, RZ ;  /* 0x000288000d0d7824 */ /* 0x000fe400078e02ff */
[----:B------:R-:W-:-:S03]  /*1680*/  SHF.R.U32.HI R19, RZ, 0x2, R16 ;  /* 0x00000002ff137819 */ /* 0x000fc60000011610 */
[----:B------:R-:W-:-:S05]  /*1690*/  LOP3.LUT R22, R13, 0x3, R16, 0xf8, !PT ;  /* 0x000000030d167812 */ /* 0x000fca00078ef810 */
[----:B------:R-:W-:Y:S01]  /*16a0*/  IMAD R25, R19, 0x480, R22 ;  /* 0x0000048013197824 */ /* 0x000fe200078e0216 */
[----:B-1----:R-:W-:-:S04]  /*16b0*/  LEA R14, R15, R14, 0x18 ;  /* 0x0000000e0f0e7211 */ /* 0x002fc800078ec0ff */
[----:B------:R-:W-:Y:S02]  /*16c0*/  MOV R14, R14 ;  /* 0x0000000e000e7202 */ /* 0x000fe40000000f00 */
[----:B---3--:R-:W-:Y:S02]  /*16d0*/  MOV R15, R17 ;  /* 0x00000011000f7202 */ /* 0x008fe40000000f00 */
[----:B------:R-:W-:Y:S02]  /*16e0*/  IADD3 R18, P1, PT, R23, R14, RZ ;  /* 0x0000000e17127210 */ /* 0x000fe40007f3e0ff */
[C---:B------:R-:W-:Y:S02]  /*16f0*/  IADD3 R14, PT, PT, R16.reuse, 0x1, RZ ;  /* 0x00000001100e7810 */ /* 0x040fe40007ffe0ff */
[----:B------:R-:W-:Y:S02]  /*1700*/  IADD3 R16, PT, PT, R16, 0x2, RZ ;  /* 0x0000000210107810 */ /* 0x000fe40007ffe0ff */
[----:B------:R-:W-:-:S02]  /*1710*/  IADD3.X R19, PT, PT, RZ, R15, RZ, P1, !PT ;  /* 0x0000000fff137210 */ /* 0x000fc40000ffe4ff */
[--C-:B------:R-:W-:Y:S02]  /*1720*/  SHF.R.U32.HI R17, RZ, 0x2, R14.reuse ;  /* 0x00000002ff117819 */ /* 0x100fe4000001160e */
[C---:B------:R-:W-:Y:S02]  /*1730*/  LOP3.LUT R22, R13.reuse, 0x3, R14, 0xf8, !PT ;  /* 0x000000030d167812 */ /* 0x040fe400078ef80e */
[----:B------:R-:W-:Y:S02]  /*1740*/  LOP3.LUT R24, R13, 0x3, R16, 0xf8, !PT ;  /* 0x000000030d187812 */ /* 0x000fe400078ef810 */
[C---:B------:R-:W-:Y:S01]  /*1750*/  IADD3 R14, P1, PT, R18.reuse, 0x1200, RZ ;  /* 0x00001200120e7810 */ /* 0x040fe20007f3e0ff */
        /* <DEDUP_REMOVED lines=9> */
[----:B--2---:R-:W-:Y:S01]  /*17f0*/  IMAD.WIDE.U32 R14, R25, 0x4, R20 ;  /* 0x00000004190e7825 */ /* 0x004fe200078e0014 */
        /* <DEDUP_REMOVED lines=10> */
.L_x_9:
[----:B------:R-:W-:Y:S05]  /*18a0*/  BSYNC.RECONVERGENT B0 ;  /* 0x0000000000007941 */ /* 0x000fea0003800200 */
.L_x_8:
[----:B------:R-:W-:Y:S04]  /*18b0*/  BSSY.RECONVERGENT B0, `(.L_x_10) ;  /* 0x0000045000007945 */ /* 0x000fe80003800200 */
[----:B------:R-:W-:Y:S05]  /*18c0*/  @P0 BRA `(.L_x_11) ;  /* 0x00000004000c0947 */ /* 0x000fea0003800000 */
[C---:B--2---:R-:W-:Y:S01]  /*18d0*/  IMAD R14, R0.reuse, 0x60, RZ ;  /* 0x00000060000e7824 */ /* 0x044fe200078e02ff */
[----:B------:R-:W2:Y:S01]  /*18e0*/  S2UR UR5, SR_CgaCtaId ;  /* 0x00000000000579c3 */ /* 0x000ea20000008800 */
[----:B-1----:R-:W-:Y:S01]  /*18f0*/  IMAD R15, R0, 0xc, RZ ;  /* 0x0000000c000f7824 */ /* 0x002fe200078e02ff */
[----:B------:R-:W-:Y:S01]  /*1900*/  IADD3 R13, PT, PT, R12, 0x4500, RZ ;  /* 0x000045000c0d7810 */ /* 0x000fe20007ffe0ff */
[----:B------:R-:W-:Y:S01]  /*1910*/  UMOV UR4, 0x400 ;  /* 0x0000040000047882 */ /* 0x000fe20000000000 */
[----:B------:R-:W-:Y:S02]  /*1920*/  LOP3.LUT R14, R14, 0x80, RZ, 0xc0, !PT ;  /* 0x000000800e0e7812 */ /* 0x000fe400078ec0ff */
[----:B------:R-:W-:Y:S02]  /*1930*/  LOP3.LUT R15, R15, 0xc, RZ, 0xc0, !PT ;  /* 0x0000000c0f0f7812 */ /* 0x000fe400078ec0ff */
[----:B------:R-:W1:Y:S01]  /*1940*/  S2UR UR6, SR_SWINHI ;  /* 0x00000000000679c3 */ /* 0x000e620000002f00 */
        /* <DEDUP_REMOVED lines=8> */
[----:B--2---:R-:W-:Y:S01]  /*19d0*/  ULEA UR4, UR5, UR4, 0x18 ;  /* 0x0000000405047291 */ /* 0x004fe2000f8ec0ff */
[----:B------:R-:W-:Y:S02]  /*19e0*/  IADD3 R22, PT, PT, R15, 0x2, RZ ;  /* 0x000000020f167810 */ /* 0x000fe40007ffe0ff */
[-C--:B------:R-:W-:Y:S02]  /*19f0*/  LEA.HI R19, R17, R18.reuse, RZ, 0x1c ;  /* 0x0000001211137211 */ /* 0x080fe400078fe0ff */
[----:B------:R-:W-:Y:S02]  /*1a00*/  LEA.HI R23, R23, R18, RZ, 0x1c ;  /* 0x0000001217177211 */ /* 0x000fe400078fe0ff */
[C---:B------:R-:W-:Y:S01]  /*1a10*/  LEA.HI R15, R11.reuse, R16, RZ, 0x1d ;  /* 0x000000100b0f7211 */ /* 0x040fe200078fe8ff */
[----:B------:R-:W-:Y:S01]  /*1a20*/  UMOV UR4, UR4 ;  /* 0x0000000400047c82 */ /* 0x000fe20008000000 */
[----:B-1----:R-:W-:Y:S01]  /*1a30*/  UMOV UR5, UR6 ;  /* 0x0000000600057c82 */ /* 0x002fe20008000000 */
        /* <DEDUP_REMOVED lines=44> */
.L_x_11:
[----:B------:R-:W-:Y:S05]  /*1d00*/  BSYNC.RECONVERGENT B0 ;  /* 0x0000000000007941 */ /* 0x000fea0003800200 */
.L_x_10:
[----:B------:R-:W0:Y:S01]  /*1d10*/  LDGDEPBAR ;  /* 0x00000000000079af */ /* 0x000e220000000000 */
[----:B------:R-:W-:Y:S04]  /*1d20*/  BSSY.RECONVERGENT B0, `(.L_x_12) ;  /* 0x000002c000007945 */ /* 0x000fe80003800200 */
[----:B------:R-:W-:Y:S05]  /*1d30*/  @P0 BRA `(.L_x_13) ;  /* 0x0000000000a80947 */ /* 0x000fea0003800000 */
[----:B-123--:R-:W1:Y:S01]  /*1d40*/  S2R R15, SR_CgaCtaId ;  /* 0x00000000000f7919 */ /* 0x00ee620000008800 */
        /* <DEDUP_REMOVED lines=41> */
.L_x_13:
[----:B------:R-:W-:Y:S05]  /*1fe0*/  BSYNC.RECONVERGENT B0 ;  /* 0x0000000000007941 */ /* 0x000fea0003800200 */
.L_x_12:
[----:B------:R-:W-:Y:S04]  /*1ff0*/  BSSY.RECONVERGENT B0, `(.L_x_14) ;  /* 0x0000045000007945 */ /* 0x000fe80003800200 */
[----:B------:R-:W-:Y:S05]  /*2000*/  @P0 BRA `(.L_x_15) ;  /* 0x00000004000c0947 */ /* 0x000fea0003800000 */
[----:B------:R-:W5:Y:S01]  /*2010*/  S2UR UR5, SR_CgaCtaId ;  /* 0x00000000000579c3 */ /* 0x000f620000008800 */
[----:B--2-4-:R-:W-:Y:S01]  /*2020*/  SHF.L.U32 R14, R7, 0x1, RZ ;  /* 0x00000001070e7819 */ /* 0x014fe200000006ff */
[----:B------:R-:W-:Y:S01]  /*2030*/  IMAD R7, R0, 0x60, RZ ;  /* 0x0000006000077824 */ /* 0x000fe200078e02ff */
[----:B------:R-:W-:Y:S01]  /*2040*/  LEA R16, R10, R10, 0x3 ;  /* 0x0000000a0a107211 */ /* 0x000fe200078e18ff */
[C---:B------:R-:W-:Y:S01]  /*2050*/  IMAD R13, R0.reuse, 0xc, RZ ;  /* 0x0000000c000d7824 */ /* 0x040fe200078e02ff */
[C---:B-1-3--:R-:W-:Y:S01]  /*2060*/  IADD3 R17, PT, PT, R11.reuse, 0x1, RZ ;  /* 0x000000010b117810 */ /* 0x04afe20007ffe0ff */
[----:B------:R-:W-:Y:S01]  /*2070*/  UMOV UR4, 0x400 ;  /* 0x0000040000047882 */ /* 0x000fe20000000000 */
[----:B------:R-:W-:Y:S01]  /*2080*/  IADD3 R19, PT, PT, R11, 0x2, RZ ;  /* 0x000000020b137810 */ /* 0x000fe20007ffe0ff */
[----:B------:R-:W1:Y:S01]  /*2090*/  S2UR UR6, SR_SWINHI ;  /* 0x00000000000679c3 */ /* 0x000e620000002f00 */
[----:B------:R-:W-:Y:S02]  /*20a0*/  LEA R10, R0, R0, 0x1 ;  /* 0x00000000000a7211 */ /* 0x000fe400078e08ff */
[----:B------:R-:W-:-:S02]  /*20b0*/  IADD3 R12, PT, PT, R12, 0x5100, RZ ;  /* 0x000051000c0c7810 */ /* 0x000fc40007ffe0ff */
[----:B------:R-:W-:Y:S02]  /*20c0*/  LOP3.LUT R7, R7, 0x80, RZ, 0xc0, !PT ;  /* 0x0000008007077812 */ /* 0x000fe400078ec0ff */
[----:B------:R-:W-:Y:S02]  /*20d0*/  LOP3.LUT R15, R13, 0xc, RZ, 0xc0, !PT ;  /* 0x0000000c0d0f7812 */ /* 0x000fe400078ec0ff */
[----:B------:R-:W-:Y:S02]  /*20e0*/  LEA.HI R18, R17, R16, RZ, 0x1c ;  /* 0x0000001011127211 */ /* 0x000fe400078fe0ff */
[-C--:B------:R-:W-:Y:S02]  /*20f0*/  LEA.HI R13, R11, R14.reuse, RZ, 0x1d ;  /* 0x0000000e0b0d7211 */ /* 0x080fe400078fe8ff */
[-C--:B------:R-:W-:Y:S02]  /*2100*/  LEA.HI R17, R17, R14.reuse, RZ, 0x1d ;  /* 0x0000000e11117211 */ /* 0x080fe400078fe8ff */
[----:B------:R-:W-:Y:S01]  /*2110*/  LEA.HI R20, R19, R14, RZ, 0x1d ;  /* 0x0000000e13147211 */ /* 0x000fe200078fe8ff */
[----:B-----5:R-:W-:Y:S01]  /*2120*/  ULEA UR4, UR5, UR4, 0x18 ;  /* 0x0000000405047291 */ /* 0x020fe2000f8ec0ff */
[----:B------:R-:W-:-:S02]  /*2130*/  IADD3 R14, PT, PT, R10, 0x1, RZ ;  /* 0x000000010a0e7810 */ /* 0x000fc40007ffe0ff */
[----:B------:R-:W-:Y:S02]  /*2140*/  IADD3 R7, PT, PT, R7, R12, R15 ;  /* 0x0000000c07077210 */ /* 0x000fe40007ffe00f */
[-C--:B------:R-:W-:Y:S02]  /*2150*/  LEA.HI R11, R11, R16.reuse, RZ, 0x1c ;  /* 0x000000100b0b7211 */ /* 0x080fe400078fe0ff */
[----:B------:R-:W-:Y:S01]  /*2160*/  IADD3 R15, PT, PT, R10, 0x2, RZ ;  /* 0x000000020a0f7810 */ /* 0x000fe20007ffe0ff */
[----:B------:R-:W-:Y:S01]  /*2170*/  UMOV UR4, UR4 ;  /* 0x0000000400047c82 */ /* 0x000fe20008000000 */
[----:B-1----:R-:W-:Y:S01]  /*2180*/  UMOV UR5, UR6 ;  /* 0x0000000600057c82 */ /* 0x002fe20008000000 */
[C---:B------:R-:W-:Y:S02]  /*2190*/  SHF.L.U32 R10, R14.reuse, 0x5, RZ ;  /* 0x000000050e0a7819 */ /* 0x040fe400000006ff */
[----:B------:R-:W-:Y:S02]  /*21a0*/  LEA.HI R16, R19, R16, RZ, 0x1c ;  /* 0x0000001013107211 */ /* 0x000fe400078fe0ff */
[----:B------:R-:W-:-:S02]  /*21b0*/  SHF.L.U32 R14, R14, 0x2, RZ ;  /* 0x000000020e0e7819 */ /* 0x000fc400000006ff */
[C---:B------:R-:W-:Y:S02]  /*21c0*/  SHF.L.U32 R19, R15.reuse, 0x5, RZ ;  /* 0x000000050f137819 */ /* 0x040fe400000006ff */
[----:B------:R-:W-:Y:S02]  /*21d0*/  SHF.L.U32 R21, R15, 0x2, RZ ;  /* 0x000000020f157819 */ /* 0x000fe400000006ff */
[----:B------:R-:W-:Y:S02]  /*21e0*/  SHF.L.U32 R13, R13, 0x4, RZ ;  /* 0x000000040d0d7819 */ /* 0x000fe400000006ff */
[----:B------:R-:W-:Y:S02]  /*21f0*/  SHF.L.U32 R11, R11, 0x6, RZ ;  /* 0x000000060b0b7819 */ /* 0x000fe400000006ff */
[----:B------:R-:W-:Y:S02]  /*2200*/  LOP3.LUT R15, R10, 0x80, RZ, 0xc0, !PT ;  /* 0x000000800a0f7812 */ /* 0x000fe400078ec0ff */
[----:B------:R-:W-:-:S02]  /*2210*/  LOP3.LUT R10, R14, 0xc, RZ, 0xc0, !PT ;  /* 0x0000000c0e0a7812 */ /* 0x000fc400078ec0ff */
[----:B------:R-:W-:Y:S02]  /*2220*/  LOP3.LUT R19, R19, 0x80, RZ, 0xc0, !PT ;  /* 0x0000008013137812 */ /* 0x000fe400078ec0ff */
[----:B------:R-:W-:Y:S02]  /*2230*/  LOP3.LUT R21, R21, 0xc, RZ, 0xc0, !PT ;  /* 0x0000000c15157812 */ /* 0x000fe400078ec0ff */
[----:B------:R-:W-:Y:S02]  /*2240*/  LOP3.LUT R13, R13, 0x70, RZ, 0xc0, !PT ;  /* 0x000000700d0d7812 */ /* 0x000fe400078ec0ff */
[----:B------:R-:W-:Y:S02]  /*2250*/  LOP3.LUT R14, R11, 0x1f00, RZ, 0xc0, !PT ;  /* 0x00001f000b0e7812 */ /* 0x000fe400078ec0ff */
[----:B------:R-:W-:Y:S02]  /*2260*/  SHF.L.U32 R18, R18, 0x6, RZ ;  /* 0x0000000612127819 */ /* 0x000fe400000006ff */
[----:B------:R-:W-:-:S02]  /*2270*/  SHF.L.U32 R17, R17, 0x4, RZ ;  /* 0x0000000411117819 */ /* 0x000fc400000006ff */
[----:B------:R-:W-:Y:S02]  /*2280*/  SHF.L.U32 R16, R16, 0x6, RZ ;  /* 0x0000000610107819 */ /* 0x000fe400000006ff */
[----:B------:R-:W-:Y:S02]  /*2290*/  SHF.L.U32 R20, R20, 0x4, RZ ;  /* 0x0000000414147819 */ /* 0x000fe400000006ff */
[-C--:B------:R-:W-:Y:S02]  /*22a0*/  IADD3 R10, PT, PT, R15, R12.reuse, R10 ;  /* 0x0000000c0f0a7210 */ /* 0x080fe40007ffe00a */
[----:B------:R-:W-:Y:S02]  /*22b0*/  IADD3 R11, PT, PT, R19, R12, R21 ;  /* 0x0000000c130b7210 */ /* 0x000fe40007ffe015 */
[----:B------:R-:W-:Y:S02]  /*22c0*/  IADD3 R7, PT, PT, R13, R7, R14 ;  /* 0x000000070d077210 */ /* 0x000fe40007ffe00e */
[----:B------:R-:W-:-:S02]  /*22d0*/  LOP3.LUT R13, R18, 0x1f00, RZ, 0xc0, !PT ;  /* 0x00001f00120d7812 */ /* 0x000fc400078ec0ff */
[----:B------:R-:W-:Y:S02]  /*22e0*/  LOP3.LUT R12, R17, 0x70, RZ, 0xc0, !PT ;  /* 0x00000070110c7812 */ /* 0x000fe400078ec0ff */
[----:B------:R-:W-:Y:S02]  /*22f0*/  LOP3.LUT R14, R16, 0x1f00, RZ, 0xc0, !PT ;  /* 0x00001f00100e7812 */ /* 0x000fe400078ec0ff */
[----:B------:R-:W-:Y:S02]  /*2300*/  LOP3.LUT R20, R20, 0x70, RZ, 0xc0, !PT ;  /* 0x0000007014147812 */ /* 0x000fe400078ec0ff */
[----:B------:R-:W-:Y:S02]  /*2310*/  IADD3 R12, PT, PT, R12, R10, R13 ;  /* 0x0000000a0c0c7210 */ /* 0x000fe40007ffe00d */
[----:B------:R-:W-:Y:S02]  /*2320*/  IADD3 R10, P2, PT, R7, UR4, RZ ;  /* 0x00000004070a7c10 */ /* 0x000fe4000ff5e0ff */
[----:B------:R-:W-:-:S02]  /*2330*/  IADD3 R14, PT, PT, R20, R11, R14 ;  /* 0x0000000b140e7210 */ /* 0x000fc40007ffe00e */
[----:B------:R-:W-:Y:S02]  /*2340*/  IADD3 R12, P1, PT, R12, UR4, RZ ;  /* 0x000000040c0c7c10 */ /* 0x000fe4000ff3e0ff */
[----:B------:R-:W-:Y:S02]  /*2350*/  IADD3.X R11, PT, PT, RZ, UR5, RZ, P2, !PT ;  /* 0x00000005ff0b7c10 */ /* 0x000fe400097fe4ff */
[----:B------:R-:W-:Y:S02]  /*2360*/  IADD3 R14, P2, PT, R14, UR4, RZ ;  /* 0x000000040e0e7c10 */ /* 0x000fe4000ff5e0ff */
[----:B------:R-:W-:Y:S02]  /*2370*/  IADD3 R16, P3, PT, R9, 0xe000, RZ ;  /* 0x0000e00009107810 */ /* 0x000fe40007f7e0ff */
[----:B------:R-:W-:Y:S02]  /*2380*/  IADD3.X R13, PT, PT, RZ, UR5, RZ, P1, !PT ;  /* 0x00000005ff0d7c10 */ /* 0x000fe40008ffe4ff */
[----:B------:R-:W-:-:S02]  /*2390*/  IADD3.X R15, PT, PT, RZ, UR5, RZ, P2, !PT ;  /* 0x00000005ff0f7c10 */ /* 0x000fc400097fe4ff */
[----:B------:R-:W-:Y:S02]  /*23a0*/  MOV R11, R10 ;  /* 0x0000000a000b7202 */ /* 0x000fe40000000f00 */
[----:B------:R-:W-:Y:S02]  /*23b0*/  IADD3.X R17, PT, PT, RZ, R8, RZ, P3, !PT ;  /* 0x00000008ff117210 */ /* 0x000fe40001ffe4ff */
[----:B------:R-:W-:Y:S02]  /*23c0*/  MOV R13, R12 ;  /* 0x0000000c000d7202 */ /* 0x000fe40000000f00 */
[----:B------:R-:W-:Y:S01]  /*23d0*/  MOV R15, R14 ;  /* 0x0000000e000f7202 */ /* 0x000fe20000000f00 */
[----:B------:R-:W-:Y:S01]  /*23e0*/  @!PT LDS RZ, [RZ] ;  /* 0x00000000fffff984 */ /* 0x000fe20000000800 */
[----:B------:R-:W-:Y:S01]  /*23f0*/  @!PT LDS RZ, [RZ] ;  /* 0x00000000fffff984 */ /* 0x000fe20000000800 */
[----:B------:R-:W-:Y:S01]  /*2400*/  @!PT LDS RZ, [RZ] ;  /* 0x00000000fffff984 */ /* 0x000fe20000000800 */
[----:B------:R5:W-:Y:S04]  /*2410*/  LDGSTS.E [R11], desc[UR10][R16.64+-0x800] ;  /* 0x00000800100b7fae */ /* 0x000be8000b9a100a */
[----:B------:R5:W-:Y:S04]  /*2420*/  LDGSTS.E [R13], desc[UR10][R16.64+-0x7fc] ;  /* 0x00000804100d7fae */ /* 0x000be8000b9a100a */
[----:B------:R5:W-:Y:S02]  /*2430*/  LDGSTS.E [R15], desc[UR10][R16.64+-0x7f8] ;  /* 0x00000808100f7fae */ /* 0x000be4000b9a100a */
.L_x_15:
[----:B------:R-:W-:Y:S05]  /*2440*/  BSYNC.RECONVERGENT B0 ;  /* 0x0000000000007941 */ /* 0x000fea0003800200 */
.L_x_14:
[----:B------:R-:W-:Y:S01]  /*2450*/  SHF.R.U32.HI R6, RZ, 0x9, R6 ;  /* 0x00000009ff067819 */ /* 0x000fe20000011606 */
[----:B------:R-:W0:Y:S01]  /*2460*/  LDGDEPBAR ;  /* 0x00000000000079af */ /* 0x000e220000000000 */
[----:B------:R-:W5:Y:S01]  /*2470*/  S2UR UR4, SR_CgaCtaId ;  /* 0x00000000000479c3 */ /* 0x000f620000008800 */
[----:B------:R-:W-:Y:S01]  /*2480*/  LOP3.LUT R55, R55, 0xffff, RZ, 0xc0, !PT ;  /* 0x0000ffff37377812 */ /* 0x000fe200078ec0ff */
[----:B------:R-:W-:Y:S01]  /*2490*/  UMOV UR6, 0x400 ;  /* 0x0000040000067882 */ /* 0x000fe20000000000 */
[----:B------:R-:W-:Y:S01]  /*24a0*/  PRMT R6, R6, 0x9910, RZ ;  /* 0x0000991006067816 */ /* 0x000fe200000000ff */
[----:B------:R-:W-:Y:S01]  /*24b0*/  HFMA2 R93, -RZ, RZ, 0, 5.9604644775390625e-08 ;  /* 0x00000001ff5d7431 */ /* 0x000fe200000001ff */
[----:B------:R-:W-:Y:S01]  /*24c0*/  IADD3 R97, PT, PT, -R52, R50, RZ ;  /* 0x0000003234617210 */ /* 0x000fe20007ffe1ff */
[----:B------:R-:W-:Y:S01]  /*24d0*/  HFMA2 R218, -RZ, RZ, 0, 0 ;  /* 0x00000000ffda7431 */ /* 0x000fe200000001ff */
[----:B------:R-:W-:Y:S01]  /*24e0*/  LEA R6, R6, R6, 0x1 ;  /* 0x0000000606067211 */ /* 0x000fe200078e08ff */
[----:B------:R-:W-:Y:S01]  /*24f0*/  HFMA2 R200, -RZ, RZ, 0, 0 ;  /* 0x00000000ffc87431 */ /* 0x000fe200000001ff */
[----:B------:R-:W-:Y:S01]  /*2500*/  IADD3 R99, PT, PT, -R52, R51, RZ ;  /* 0x0000003334637210 */ /* 0x000fe20007ffe1ff */
[----:B------:R-:W-:Y:S01]  /*2510*/  HFMA2 R170, -RZ, RZ, 0, 0 ;  /* 0x00000000ffaa7431 */ /* 0x000fe200000001ff */
[----:B------:R-:W-:Y:S01]  /*2520*/  IADD3 R6, PT, PT, RZ, -R6, RZ ;  /* 0x80000006ff067210 */ /* 0x000fe20007ffe0ff */
[----:B------:R-:W-:Y:S01]  /*2530*/  HFMA2 R152, -RZ, RZ, 0, 0 ;  /* 0x00000000ff987431 */ /* 0x000fe200000001ff */
[----:B------:R-:W-:Y:S01]  /*2540*/  CS2R R100, SRZ ;  /* 0x0000000000647805 */ /* 0x000fe2000001ff00 */
[----:B-1234-:R-:W-:Y:S01]  /*2550*/  HFMA2 R21, -RZ, RZ, 0, 0 ;  /* 0x00000000ff157431 */ /* 0x01efe200000001ff */
[----:B------:R-:W-:Y:S01]  /*2560*/  PRMT R7, R6, 0x7710, RZ ;  /* 0x0000771006077816 */ /* 0x000fe200000000ff */
[----:B------:R-:W-:Y:S01]  /*2570*/  HFMA2 R46, -RZ, RZ, 0, 0 ;  /* 0x00000000ff2e7431 */ /* 0x000fe200000001ff */
[----:B------:R-:W-:Y:S01]  /*2580*/  CS2R R44, SRZ ;  /* 0x00000000002c7805 */ /* 0x000fe2000001ff00 */
[----:B------:R-:W-:Y:S01]  /*2590*/  HFMA2 R202, -RZ, RZ, 0, 0 ;  /* 0x00000000ffca7431 */ /* 0x000fe200000001ff */
[----:B------:R-:W-:Y:S01]  /*25a0*/  IADD3 R54, PT, PT, R7, R0, RZ ;  /* 0x0000000007367210 */ /* 0x000fe20007ffe0ff */
[----:B------:R-:W-:Y:S01]  /*25b0*/  HFMA2 R178, -RZ, RZ, 0, 0 ;  /* 0x00000000ffb27431 */ /* 0x000fe200000001ff */
[----:B------:R-:W-:Y:S01]  /*25c0*/  MOV R95, 0x4 ;  /* 0x00000004005f7802 */ /* 0x000fe20000000f00 */
[----:B------:R-:W-:Y:S01]  /*25d0*/  HFMA2 R154, -RZ, RZ, 0, 0 ;  /* 0x00000000ff9a7431 */ /* 0x000fe200000001ff */
[----:B------:R-:W-:Y:S01]  /*25e0*/  PRMT R6, R54, 0x9910, RZ ;  /* 0x0000991036067816 */ /* 0x000fe200000000ff */
[----:B------:R-:W-:-:S04]  /*25f0*/  DEPBAR.LE SB0, 0x3 ;  /* 0x000080c00000791a */ /* 0x000fc80000000000 */
[----:B------:R-:W-:Y:S01]  /*2600*/  IMAD R6, R6, 0x18, RZ ;  /* 0x0000001806067824 */ /* 0x000fe200078e02ff */
[----:B-----5:R-:W-:Y:S01]  /*2610*/  ULEA UR6, UR4, UR6, 0x18 ;  /* 0x0000000604067291 */ /* 0x020fe2000f8ec0ff */
[----:B------:R-:W-:Y:S01]  /*2620*/  HFMA2 R87, -RZ, RZ, 0, 0 ;  /* 0x00000000ff577431 */ /* 0x000fe200000001ff */
[----:B------:R-:W-:Y:S01]  /*2630*/  CS2R R68, SRZ ;  /* 0x0000000000447805 */ /* 0x000fe2000001ff00 */
[----:B------:R-:W-:Y:S01]  /*2640*/  HFMA2 R25, -RZ, RZ, 0, 0 ;  /* 0x00000000ff197431 */ /* 0x000fe200000001ff */
[----:B------:R-:W-:Y:S01]  /*2650*/  LOP3.LUT R10, R6, 0xf8, RZ, 0xc0, !PT ;  /* 0x000000f8060a7812 */ /* 0x000fe200078ec0ff */
[----:B------:R-:W-:Y:S01]  /*2660*/  HFMA2 R111, -RZ, RZ, 0, 0 ;  /* 0x00000000ff6f7431 */ /* 0x000fe200000001ff */
[----:B------:R-:W-:Y:S01]  /*2670*/  LEA R4, R4, UR6, 0x2 ;  /* 0x0000000604047c11 */ /* 0x000fe2000f8e10ff */
[----:B------:R-:W-:Y:S01]  /*2680*/  BAR.SYNC.DEFER_BLOCKING 0x0 ;  /* 0x0000000000007b1d */ /* 0x000fe20000010000 */
[----:B------:R-:W-:Y:S01]  /*2690*/  LEA R5, R5, UR6, 0x2 ;  /* 0x0000000605057c11 */ /* 0x000fe2000f8e10ff */
[C---:B------:R-:W-:Y:S01]  /*26a0*/  IMAD R10, R55.reuse, 0x48, R10 ;  /* 0x00000048370a7824 */ /* 0x040fe200078e020a */
[----:B------:R-:W-:Y:S01]  /*26b0*/  LOP3.LUT R6, R6, 0xf8, RZ, 0xc0, !PT ;  /* 0x000000f806067812 */ /* 0x000fe200078ec0ff */
[----:B------:R-:W-:Y:S01]  /*26c0*/  HFMA2 R133, -RZ, RZ, 0, 0 ;  /* 0x00000000ff857431 */ /* 0x000fe200000001ff */
[----:B------:R-:W-:Y:S01]  /*26d0*/  LEA R2, R2, UR6, 0x2 ;  /* 0x0000000602027c11 */ /* 0x000fe2000f8e10ff */
[----:B------:R-:W-:Y:S01]  /*26e0*/  HFMA2 R141, -RZ, RZ, 0, 0 ;  /* 0x00000000ff8d7431 */ /* 0x000fe200000001ff */
[----:B------:R-:W-:Y:S01]  /*26f0*/  LEA R10, R10, UR6, 0x2 ;  /* 0x000000060a0a7c11 */ /* 0x000fe2000f8e10ff */
[----:B------:R-:W-:Y:S01]  /*2700*/  IMAD R6, R55, 0x48, R6 ;  /* 0x0000004837067824 */ /* 0x000fe200078e0206 */
[----:B------:R-:W-:Y:S01]  /*2710*/  LEA R3, R3, UR6, 0x2 ;  /* 0x0000000603037c11 */ /* 0x000fe2000f8e10ff */
[----:B------:R-:W-:Y:S01]  /*2720*/  HFMA2 R196, -RZ, RZ, 0, 0 ;  /* 0x00000000ffc47431 */ /* 0x000fe200000001ff */
[----:B------:R-:W-:Y:S01]  /*2730*/  CS2R R74, SRZ ;  /* 0x00000000004a7805 */ /* 0x000fe2000001ff00 */
[----:B------:R-:W-:Y:S01]  /*2740*/  HFMA2 R174, -RZ, RZ, 0, 0 ;  /* 0x00000000ffae7431 */ /* 0x000fe200000001ff */
[----:B------:R-:W-:Y:S01]  /*2750*/  LEA R58, R6, UR6, 0x2 ;  /* 0x00000006063a7c11 */ /* 0x000fe2000f8e10ff */
[----:B------:R-:W-:Y:S01]  /*2760*/  HFMA2 R96, -RZ, RZ, 0, 0 ;  /* 0x00000000ff607431 */ /* 0x000fe200000001ff */
[----:B------:R-:W-:Y:S01]  /*2770*/  CS2R R80, SRZ ;  /* 0x0000000000507805 */ /* 0x000fe2000001ff00 */
[----:B------:R-:W-:Y:S01]  /*2780*/  HFMA2 R192, -RZ, RZ, 0, 0 ;  /* 0x00000000ffc07431 */ /* 0x000fe200000001ff */
[----:B------:R-:W-:Y:S01]  /*2790*/  CS2R R104, SRZ ;  /* 0x0000000000687805 */ /* 0x000fe2000001ff00 */
[----:B------:R-:W-:Y:S01]  /*27a0*/  HFMA2 R172, -RZ, RZ, 0, 0 ;  /* 0x00000000ffac7431 */ /* 0x000fe200000001ff */
[----:B------:R-:W-:Y:S01]  /*27b0*/  MOV R206, RZ ;  /* 0x000000ff00ce7202 */ /* 0x000fe20000000f00 */
[----:B------:R-:W-:Y:S01]  /*27c0*/  HFMA2 R149, -RZ, RZ, 0, 0 ;  /* 0x00000000ff957431 */ /* 0x000fe200000001ff */
[----:B------:R-:W-:-:S02]  /*27d0*/  MOV R182, RZ ;  /* 0x000000ff00b67202 */ /* 0x000fc40000000f00 */
[----:B------:R-:W-:Y:S02]  /*27e0*/  CS2R R134, SRZ ;  /* 0x0000000000867805 */ /* 0x000fe4000001ff00 */
[----:B------:R-:W-:Y:S01]  /*27f0*/  MOV R158, RZ ;  /* 0x000000ff009e7202 */ /* 0x000fe20000000f00 */
[----:B------:R-:W1:Y:S01]  /*2800*/  LDS R64, [R10] ;  /* 0x000000000a407984 */ /* 0x000e620000000800 */
[----:B------:R-:W-:Y:S02]  /*2810*/  CS2R R12, SRZ ;  /* 0x00000000000c7805 */ /* 0x000fe4000001ff00 */
[----:B------:R-:W-:Y:S02]  /*2820*/  MOV R92, RZ ;  /* 0x000000ff005c7202 */ /* 0x000fe40000000f00 */
[----:B------:R-:W-:Y:S01]  /*2830*/  CS2R R118, SRZ ;  /* 0x0000000000767805 */ /* 0x000fe2000001ff00 */
[----:B------:R-:W2:Y:S01]  /*2840*/  LDS R63, [R10+0x10] ;  /* 0x000010000a3f7984 */ /* 0x000ea20000000800 */
[----:B------:R-:W-:-:S02]  /*2850*/  CS2R R84, SRZ ;  /* 0x0000000000547805 */ /* 0x000fc4000001ff00 */
[----:B------:R-:W-:Y:S02]  /*2860*/  CS2R R108, SRZ ;  /* 0x00000000006c7805 */ /* 0x000fe4000001ff00 */
[----:B------:R-:W-:Y:S01]  /*2870*/  CS2R R112, SRZ ;  /* 0x0000000000707805 */ /* 0x000fe2000001ff00 */
[----:B------:R-:W3:Y:S01]  /*2880*/  LDS R62, [R10+0x20] ;  /* 0x000020000a3e7984 */ /* 0x000ee20000000800 */
[----:B------:R-:W-:Y:S02]  /*2890*/  CS2R R124, SRZ ;  /* 0x00000000007c7805 */ /* 0x000fe4000001ff00 */
[----:B------:R-:W-:Y:S02]  /*28a0*/  MOV R129, RZ ;  /* 0x000000ff00817202 */ /* 0x000fe40000000f00 */
[----:B------:R-:W-:Y:S01]  /*28b0*/  CS2R R138, SRZ ;  /* 0x00000000008a7805 */ /* 0x000fe2000001ff00 */
[----:B------:R-:W4:Y:S01]  /*28c0*/  LDS R61, [R10+0x30] ;  /* 0x000030000a3d7984 */ /* 0x000f220000000800 */
[----:B------:R-:W-:-:S02]  /*28d0*/  CS2R R142, SRZ ;  /* 0x00000000008e7805 */ /* 0x000fc4000001ff00 */
[----:B------:R-:W-:Y:S02]  /*28e0*/  CS2R R70, SRZ ;  /* 0x0000000000467805 */ /* 0x000fe4000001ff00 */
[----:B------:R-:W-:Y:S01]  /*28f0*/  CS2R R76, SRZ ;  /* 0x00000000004c7805 */ /* 0x000fe2000001ff00 */
[----:B------:R-:W5:Y:S01]  /*2900*/  LDS R60, [R10+0x40] ;  /* 0x000040000a3c7984 */ /* 0x000f620000000800 */
[----:B------:R-:W-:Y:S02]  /*2910*/  CS2R R82, SRZ ;  /* 0x0000000000527805 */ /* 0x000fe4000001ff00 */
[----:B------:R-:W-:Y:S02]  /*2920*/  CS2R R116, SRZ ;  /* 0x0000000000747805 */ /* 0x000fe4000001ff00 */
[----:B------:R-:W-:Y:S01]  /*2930*/  MOV R214, RZ ;  /* 0x000000ff00d67202 */ /* 0x000fe20000000f00 */
[----:B------:R-:W1:Y:S01]  /*2940*/  LDS R59, [R10+0x50] ;  /* 0x000050000a3b7984 */ /* 0x000e620000000800 */
[----:B------:R-:W-:-:S02]  /*2950*/  MOV R190, RZ ;  /* 0x000000ff00be7202 */ /* 0x000fc40000000f00 */
[----:B------:R-:W-:Y:S02]  /*2960*/  CS2R R144, SRZ ;  /* 0x0000000000907805 */ /* 0x000fe4000001ff00 */
[----:B------:R-:W-:Y:S01]  /*2970*/  MOV R166, RZ ;  /* 0x000000ff00a67202 */ /* 0x000fe20000000f00 */
[----:B------:R-:W1:Y:S01]  /*2980*/  LDS.128 R32, [R4+0x2d00] ;  /* 0x002d000004207984 */ /* 0x000e620000000c00 */
[----:B------:R-:W-:Y:S02]  /*2990*/  CS2R R130, SRZ ;  /* 0x0000000000827805 */ /* 0x000fe4000001ff00 */
[----:B------:R-:W-:Y:S02]  /*29a0*/  CS2R R88, SRZ ;  /* 0x0000000000587805 */ /* 0x000fe4000001ff00 */
[----:B------:R-:W-:Y:S01]  /*29b0*/  MOV R65, RZ ;  /* 0x000000ff00417202 */ /* 0x000fe20000000f00 */
[----:B------:R-:W1:Y:S01]  /*29c0*/  LDS.128 R28, [R5+0x2d80] ;  /* 0x002d8000051c7984 */ /* 0x000e620000000c00 */
[----:B------:R-:W-:-:S02]  /*29d0*/  MOV R17, RZ ;  /* 0x000000ff00117202 */ /* 0x000fc40000000f00 */
[----:B------:R-:W-:Y:S02]  /*29e0*/  CS2R R126, SRZ ;  /* 0x00000000007e7805 */ /* 0x000fe4000001ff00 */
[----:B------:R-:W-:Y:S01]  /*29f0*/  MOV R107, RZ ;  /* 0x000000ff006b7202 */ /* 0x000fe20000000f00 */
[----:B------:R2:W1:Y:S01]  /*2a00*/  LDS.128 R40, [R2+0x2d00] ;  /* 0x002d000002287984 */ /* 0x0004620000000c00 */
[----:B------:R-:W-:Y:S02]  /*2a10*/  MOV R121, RZ ;  /* 0x000000ff00797202 */ /* 0x000fe40000000f00 */
[----:B------:R-:W-:Y:S02]  /*2a20*/  CS2R R66, SRZ ;  /* 0x0000000000427805 */ /* 0x000fe4000001ff00 */
[----:B------:R-:W-:Y:S01]  /*2a30*/  MOV R137, RZ ;  /* 0x000000ff00897202 */ /* 0x000fe20000000f00 */
[----:B------:R3:W1:Y:S01]  /*2a40*/  LDS.128 R36, [R3+0x2d80] ;  /* 0x002d800003247984 */ /* 0x0006620000000c00 */
[----:B------:R-:W-:-:S02]  /*2a50*/  CS2R R72, SRZ ;  /* 0x0000000000487805 */ /* 0x000fc4000001ff00 */
[----:B------:R-:W-:Y:S02]  /*2a60*/  CS2R R78, SRZ ;  /* 0x00000000004e7805 */ /* 0x000fe4000001ff00 */
[----:B------:R-:W-:Y:S02]  /*2a70*/  CS2R R102, SRZ ;  /* 0x0000000000667805 */ /* 0x000fe4000001ff00 */
[----:B--2---:R-:W-:Y:S02]  /*2a80*/  IADD3 R2, P1, PT, R9, 0x12008, RZ ;  /* 0x0001200809027810 */ /* 0x004fe40007f3e0ff */
[----:B------:R-:W-:Y:S02]  /*2a90*/  CS2R R122, SRZ ;  /* 0x00000000007a7805 */ /* 0x000fe4000001ff00 */
[----:B------:R-:W-:Y:S02]  /*2aa0*/  MOV R210, RZ ;  /* 0x000000ff00d27202 */ /* 0x000fe40000000f00 */
[----:B------:R-:W-:-:S02]  /*2ab0*/  CS2R R146, SRZ ;  /* 0x0000000000927805 */ /* 0x000fc4000001ff00 */
[----:B------:R-:W-:Y:S01]  /*2ac0*/  MOV R186, RZ ;  /* 0x000000ff00ba7202 */ /* 0x000fe20000000f00 */
[----:B------:R-:W2:Y:S01]  /*2ad0*/  LDCU.64 UR12, c[0x0][0x380] ;  /* 0x00007000ff0c77ac */ /* 0x000ea20008000a00 */
[----:B------:R-:W-:Y:S02]  /*2ae0*/  MOV R162, RZ ;  /* 0x000000ff00a27202 */ /* 0x000fe40000000f00 */
[----:B------:R-:W-:Y:S01]  /*2af0*/  MOV R91, RZ ;  /* 0x000000ff005b7202 */ /* 0x000fe20000000f00 */
[----:B------:R-:W-:Y:S01]  /*2b00*/  UMOV UR9, 0x2400 ;  /* 0x0000240000097882 */ /* 0x000fe20000000000 */
[----:B------:R-:W-:Y:S02]  /*2b10*/  MOV R115, RZ ;  /* 0x000000ff00737202 */ /* 0x000fe40000000f00 */
[----:B------:R-:W-:Y:S02]  /*2b20*/  MOV R14, RZ ;  /* 0x000000ff000e7202 */ /* 0x000fe40000000f00 */
[----:B------:R-:W-:-:S02]  /*2b30*/  IADD3 R53, PT, PT, R53, 0x5d00, RZ ;  /* 0x00005d0035357810 */ /* 0x000fc40007ffe0ff */
[----:B------:R-:W-:Y:S02]  /*2b40*/  IADD3 R56, PT, PT, R56, 0x5d00, RZ ;  /* 0x00005d0038387810 */ /* 0x000fe40007ffe0ff */
[----:B------:R-:W-:Y:S02]  /*2b50*/  IADD3 R57, PT, PT, R57, 0x5d00, RZ ;  /* 0x00005d0039397810 */ /* 0x000fe40007ffe0ff */
[----:B---3--:R-:W-:Y:S02]  /*2b60*/  IADD3.X R3, PT, PT, RZ, R8, RZ, P1, !PT ;  /* 0x00000008ff037210 */ /* 0x008fe40000ffe4ff */
[----:B------:R-:W-:Y:S02]  /*2b70*/  IADD3 R52, PT, PT, -R52, UR6, RZ ;  /* 0x0000000634347c10 */ /* 0x000fe4000fffe1ff */
[----:B--2-45:R-:W-:-:S07]  /*2b80*/  IADD3 R58, PT, PT, R58, 0x900, RZ ;  /* 0x000009003a3a7810 */ /* 0x034fce0007ffe0ff */
.L_x_20:
[----:B------:R-:W-:Y:S01]  /*2b90*/  IMAD.HI.U32 R4, R95, -0x33333333, RZ ;  /* 0xcccccccd5f047827 */ /* 0x000fe200078e00ff */
[----:B------:R-:W-:Y:S04]  /*2ba0*/  BAR.SYNC.DEFER_BLOCKING 0x0 ;  /* 0x0000000000007b1d */ /* 0x000fe80000010000 */
[----:B------:R-:W-:Y:S02]  /*2bb0*/  SHF.R.U32.HI R20, RZ, 0x2, R4 ;  /* 0x00000002ff147819 */ /* 0x000fe40000011604 */
[----:B------:R-:W-:Y:S03]  /*2bc0*/  BSSY.RECONVERGENT B0, `(.L_x_16) ;  /* 0x0000037000007945 */ /* 0x000fe60003800200 */
[----:B------:R-:W-:-:S04]  /*2bd0*/  IMAD R5, R20, 0x2d00, RZ ;  /* 0x00002d0014057824 */ /* 0x000fc800078e02ff */
[----:B------:R-:W-:Y:S02]  /*2be0*/  IMAD R5, R0, 0xc, -R5 ;  /* 0x0000000c00057824 */ /* 0x000fe400078e0a05 */
[----:B------:R-:W2:Y:S01]  /*2bf0*/  S2R R0, SR_TID.X ;  /* 0x0000000000007919 */ /* 0x000ea20000002100 */
[----:B------:R-:W-:Y:S05]  /*2c00*/  @P0 BRA `(.L_x_17) ;  /* 0x0000000000c80947 */ /* 0x000fea0003800000 */
[----:B------:R-:W3:Y:S01]  /*2c10*/  S2R R4, SR_TID.X ;  /* 0x0000000000047919 */ /* 0x000ee20000002100 */
[----:B------:R-:W4:Y:S01]  /*2c20*/  S2UR UR8, SR_CTAID.X ;  /* 0x00000000000879c3 */ /* 0x000f220000002500 */
[----:B------:R-:W-:Y:S01]  /*2c30*/  UMOV UR4, 0x400 ;  /* 0x0000040000047882 */ /* 0x000fe20000000000 */
[----:B------:R-:W-:-:S06]  /*2c40*/  IADD3 R6, PT, PT, R5, UR9, RZ ;  /* 0x0000000905067c10 */ /* 0x000fcc000fffe0ff */
[----:B------:R-:W5:Y:S08]  /*2c50*/  S2UR UR5, SR_CgaCtaId ;  /* 0x00000000000579c3 */ /* 0x000f700000008800 */
[----:B------:R-:W1:Y:S01]  /*2c60*/  S2UR UR7, SR_SWINHI ;  /* 0x00000000000779c3 */ /* 0x000e620000002f00 */
[----:B----4-:R-:W-:-:S04]  /*2c70*/  USHF.R.U32.HI UR8, URZ, 0x3, UR8 ;  /* 0x00000003ff087899 */ /* 0x010fc80008011608 */
[----:B------:R-:W-:Y:S01]  /*2c80*/  UIMAD UR8, UR8, 0x28800, URZ ;  /* 0x00028800080878a4 */ /* 0x000fe2000f8e02ff */
[----:B---3--:R-:W-:Y:S01]  /*2c90*/  LEA R7, R4, R4, 0x1 ;  /* 0x0000000404077211 */ /* 0x008fe200078e08ff */
[----:B-----5:R-:W-:-:S03]  /*2ca0*/  ULEA UR4, UR5, UR4, 0x18 ;  /* 0x0000000405047291 */ /* 0x020fc6000f8ec0ff */
[C---:B------:R-:W-:Y:S02]  /*2cb0*/  LOP3.LUT R4, R7.reuse, 0x3, RZ, 0xc0, !PT ;  /* 0x0000000307047812 */ /* 0x040fe400078ec0ff */
[----:B------:R-:W-:Y:S02]  /*2cc0*/  SHF.R.U32.HI R9, RZ, 0x2, R7 ;  /* 0x00000002ff097819 */ /* 0x000fe40000011607 */
[C---:B------:R-:W-:Y:S01]  /*2cd0*/  IADD3 R5, PT, PT, R7.reuse, 0x1, RZ ;  /* 0x0000000107057810 */ /* 0x040fe20007ffe0ff */
[----:B------:R-:W-:Y:S01]  /*2ce0*/  UMOV UR4, UR4 ;  /* 0x0000000400047c82 */ /* 0x000fe20008000000 */
[----:B-1----:R-:W-:Y:S01]  /*2cf0*/  UMOV UR5, UR7 ;  /* 0x0000000700057c82 */ /* 0x002fe20008000000 */
[----:B------:R-:W-:Y:S01]  /*2d00*/  IADD3 R7, PT, PT, R7, 0x2, RZ ;  /* 0x0000000207077810 */ /* 0x000fe20007ffe0ff */
[----:B------:R-:W-:Y:S01]  /*2d10*/  IMAD R4, R9, 0x480, R4 ;  /* 0x0000048009047824 */ /* 0x000fe200078e0204 */
[----:B------:R-:W-:Y:S02]  /*2d20*/  LOP3.LUT R10, R5, 0x3, RZ, 0xc0, !PT ;  /* 0x00000003050a7812 */ /* 0x000fe400078ec0ff */
[----:B------:R-:W-:-:S02]  /*2d30*/  SHF.R.U32.HI R9, RZ, 0x2, R5 ;  /* 0x00000002ff097819 */ /* 0x000fc40000011605 */
[----:B------:R-:W-:Y:S02]  /*2d40*/  IADD3 R6, P0, PT, R6, UR4, RZ ;  /* 0x0000000406067c10 */ /* 0x000fe4000ff1e0ff */
[----:B------:R-:W-:Y:S01]  /*2d50*/  IADD3 R5, P1, PT, R4, UR8, RZ ;  /* 0x0000000804057c10 */ /* 0x000fe2000ff3e0ff */
[----:B------:R-:W-:Y:S01]  /*2d60*/  IMAD R10, R9, 0x480, R10 ;  /* 0x00000480090a7824 */ /* 0x000fe200078e020a */
[----:B------:R-:W-:Y:S02]  /*2d70*/  LOP3.LUT R11, R7, 0x3, RZ, 0xc0, !PT ;  /* 0x00000003070b7812 */ /* 0x000fe400078ec0ff */
[----:B------:R-:W-:Y:S02]  /*2d80*/  SHF.R.U32.HI R18, RZ, 0x2, R7 ;  /* 0x00000002ff127819 */ /* 0x000fe40000011607 */
[----:B------:R-:W-:Y:S02]  /*2d90*/  IADD3.X R7, PT, PT, RZ, UR5, RZ, P0, !PT ;  /* 0x00000005ff077c10 */ /* 0x000fe400087fe4ff */
[----:B------:R-:W-:Y:S01]  /*2da0*/  IADD3.X R16, PT, PT, RZ, RZ, RZ, P1, !PT ;  /* 0x000000ffff107210 */ /* 0x000fe20000ffe4ff */
[----:B------:R-:W-:Y:S01]  /*2db0*/  IMAD R11, R18, 0x480, R11 ;  /* 0x00000480120b7824 */ /* 0x000fe200078e020b */
[----:B------:R-:W-:-:S02]  /*2dc0*/  LEA R4, P0, R5, UR12, 0x2 ;  /* 0x0000000c05047c11 */ /* 0x000fc4000f8010ff */
[----:B------:R-:W-:Y:S02]  /*2dd0*/  IADD3 R8, P1, PT, R6, 0x4, RZ ;  /* 0x0000000406087810 */ /* 0x000fe40007f3e0ff */
[----:B------:R-:W-:Y:S02]  /*2de0*/  LEA.HI.X R5, R5, UR13, R16, 0x2, P0 ;  /* 0x0000000d05057c11 */ /* 0x000fe400080f1410 */
[-C--:B------:R-:W-:Y:S02]  /*2df0*/  IADD3.X R9, PT, PT, RZ, R7.reuse, RZ, P1, !PT ;  /* 0x00000007ff097210 */ /* 0x080fe40000ffe4ff */
[----:B------:R-:W-:Y:S02]  /*2e00*/  MOV R15, R6 ;  /* 0x00000006000f7202 */ /* 0x000fe40000000f00 */
[----:B------:R-:W-:Y:S02]  /*2e10*/  IADD3 R18, P0, PT, R10, UR8, RZ ;  /* 0x000000080a127c10 */ /* 0x000fe4000ff1e0ff */
[----:B------:R-:W-:Y:S01]  /*2e20*/  IADD3 R6, P1, PT, R6, 0x8, RZ ;  /* 0x0000000806067810 */ /* 0x000fe20007f3e0ff */
[----:B------:R-:W-:Y:S01]  /*2e30*/  @!PT LDS RZ, [RZ] ;  /* 0x00000000fffff984 */ /* 0x000fe20000000800 */
[----:B------:R-:W-:Y:S01]  /*2e40*/  @!PT LDS RZ, [RZ] ;  /* 0x00000000fffff984 */ /* 0x000fe20000000800 */
[----:B------:R-:W-:Y:S01]  /*2e50*/  @!PT LDS RZ, [RZ] ;  /* 0x00000000fffff984 */ /* 0x000fe20000000800 */
[----:B------:R3:W-:Y:S01]  /*2e60*/  LDGSTS.E [R15], desc[UR10][R4.64+0x40] ;  /* 0x00000040040f7fae */ /* 0x0007e2000b9a100a */
[----:B------:R-:W-:-:S02]  /*2e70*/  IADD3 R11, P2, PT, R11, UR8, RZ ;  /* 0x000000080b0b7c10 */ /* 0x000fc4000ff5e0ff */
[----:B------:R-:W-:Y:S02]  /*2e80*/  MOV R19, R8 ;  /* 0x0000000800137202 */ /* 0x000fe40000000f00 */
[----:B------:R-:W-:Y:S02]  /*2e90*/  IADD3.X R9, PT, PT, RZ, RZ, RZ, P0, !PT ;  /* 0x000000ffff097210 */ /* 0x000fe400007fe4ff */
[----:B------:R-:W-:Y:S02]  /*2ea0*/  IADD3.X R7, PT, PT, RZ, R7, RZ, P1, !PT ;  /* 0x00000007ff077210 */ /* 0x000fe40000ffe4ff */
[----:B------:R-:W-:Y:S02]  /*2eb0*/  LEA R8, P0, R18, UR12, 0x2 ;  /* 0x0000000c12087c11 */ /* 0x000fe4000f8010ff */
[----:B------:R-:W-:Y:S02]  /*2ec0*/  IADD3.X R16, PT, PT, RZ, RZ, RZ, P2, !PT ;  /* 0x000000ffff107210 */ /* 0x000fe400017fe4ff */
[----:B------:R-:W-:-:S02]  /*2ed0*/  LEA R10, P1, R11, UR12, 0x2 ;  /* 0x0000000c0b0a7c11 */ /* 0x000fc4000f8210ff */
[----:B------:R-:W-:Y:S02]  /*2ee0*/  LEA.HI.X R9, R18, UR13, R9, 0x2, P0 ;  /* 0x0000000d12097c11 */ /* 0x000fe400080f1409 */
[----:B------:R-:W-:Y:S02]  /*2ef0*/  LEA.HI.X R11, R11, UR13, R16, 0x2, P1 ;  /* 0x0000000d0b0b7c11 */ /* 0x000fe400088f1410 */
[----:B------:R-:W-:Y:S01]  /*2f00*/  MOV R7, R6 ;  /* 0x0000000600077202 */ /* 0x000fe20000000f00 */
[----:B------:R3:W-:Y:S04]  /*2f10*/  LDGSTS.E [R19], desc[UR10][R8.64+0x40] ;  /* 0x0000004008137fae */ /* 0x0007e8000b9a100a */
[----:B------:R3:W-:Y:S02]  /*2f20*/  LDGSTS.E [R7], desc[UR10][R10.64+0x40] ;  /* 0x000000400a077fae */ /* 0x0007e4000b9a100a */
.L_x_17:
[----:B------:R-:W-:Y:S05]  /*2f30*/  BSYNC.RECONVERGENT B0 ;  /* 0x0000000000007941 */ /* 0x000fea0003800200 */
.L_x_16:
[----:B--2---:R-:W-:Y:S01]  /*2f40*/  ISETP.GT.U32.AND P0, PT, R0, 0xbf, PT ;  /* 0x000000bf0000780c */ /* 0x004fe20003f04070 */
[----:B------:R-:W-:-:S12]  /*2f50*/  BSSY.RECONVERGENT B0, `(.L_x_18) ;  /* 0x000001a000007945 */ /* 0x000fd80003800200 */
[----:B------:R-:W-:Y:S05]  /*2f60*/  @P0 BRA `(.L_x_19) ;  /* 0x0000000000600947 */ /* 0x000fea0003800000 */
[----:B------:R-:W2:Y:S01]  /*2f70*/  S2UR UR5, SR_CgaCtaId ;  /* 0x00000000000579c3 */ /* 0x000ea20000008800 */
[----:B------:R-:W-:Y:S01]  /*2f80*/  UMOV UR4, 0x400 ;  /* 0x0000040000047882 */ /* 0x000fe20000000000 */
[C---:B---3--:R-:W-:Y:S02]  /*2f90*/  IMAD R4, R20.reuse, -0x3c00, R53 ;  /* 0xffffc40014047824 */ /* 0x048fe400078e0235 */
[C---:B------:R-:W-:Y:S02]  /*2fa0*/  IMAD R6, R20.reuse, -0x3c00, R56 ;  /* 0xffffc40014067824 */ /* 0x040fe400078e0238 */
[----:B------:R-:W-:Y:S02]  /*2fb0*/  IMAD R8, R20, -0x3c00, R57 ;  /* 0xffffc40014087824 */ /* 0x000fe400078e0239 */
[----:B------:R-:W3:Y:S01]  /*2fc0*/  S2UR UR7, SR_SWINHI ;  /* 0x00000000000779c3 */ /* 0x000ee20000002f00 */
[----:B--2---:R-:W-:-:S07]  /*2fd0*/  ULEA UR4, UR5, UR4, 0x18 ;  /* 0x0000000405047291 */ /* 0x004fce000f8ec0ff */
[----:B------:R-:W-:Y:S01]  /*2fe0*/  UMOV UR4, UR4 ;  /* 0x0000000400047c82 */ /* 0x000fe20008000000 */
[----:B---3--:R-:W-:Y:S01]  /*2ff0*/  UMOV UR5, UR7 ;  /* 0x0000000700057c82 */ /* 0x008fe20008000000 */
[----:B------:R-:W-:Y:S02]  /*3000*/  IADD3 R4, P1, PT, R4, UR4, RZ ;  /* 0x0000000404047c10 */ /* 0x000fe4000ff3e0ff */
[----:B------:R-:W-:Y:S02]  /*3010*/  IADD3 R6, P2, PT, R6, UR4, RZ ;  /* 0x0000000406067c10 */ /* 0x000fe4000ff5e0ff */
[----:B------:R-:W-:Y:S02]  /*3020*/  IADD3 R8, P3, PT, R8, UR4, RZ ;  /* 0x0000000408087c10 */ /* 0x000fe4000ff7e0ff */
[----:B------:R-:W-:Y:S02]  /*3030*/  IADD3.X R5, PT, PT, RZ, UR5, RZ, P1, !PT ;  /* 0x00000005ff057c10 */ /* 0x000fe40008ffe4ff */
[----:B------:R-:W-:-:S02]  /*3040*/  IADD3.X R7, PT, PT, RZ, UR5, RZ, P2, !PT ;  /* 0x00000005ff077c10 */ /* 0x000fc400097fe4ff */
[----:B------:R-:W-:Y:S02]  /*3050*/  IADD3.X R9, PT, PT, RZ, UR5, RZ, P3, !PT ;  /* 0x00000005ff097c10 */ /* 0x000fe40009ffe4ff */
[----:B------:R-:W-:Y:S02]  /*3060*/  MOV R5, R4 ;  /* 0x0000000400057202 */ /* 0x000fe40000000f00 */
        /* <DEDUP_REMOVED lines=8> */
.L_x_19:
[----:B------:R-:W-:Y:S05]  /*30f0*/  BSYNC.RECONVERGENT B0 ;  /* 0x0000000000007941 */ /* 0x000fea0003800200 */
.L_x_18:
[----:B------:R-:W0:Y:S01]  /*3100*/  LDGDEPBAR ;  /* 0x00000000000079af */ /* 0x000e220000000000 */
[----:B---3--:R-:W-:-:S04]  /*3110*/  IMAD.HI.U32 R4, R101, -0x33333333, RZ ;  /* 0xcccccccd65047827 */ /* 0x008fc800078e00ff */
[C---:B-1----:R-:W-:Y:S01]  /*3120*/  FFMA R124, R43.reuse, R64, R124 ;  /* 0x000000402b7c7223 */ /* 0x042fe2000000007c */
[C---:B------:R-:W-:Y:S01]  /*3130*/  FFMA R126, R43.reuse, R63, R126 ;  /* 0x0000003f2b7e7223 */ /* 0x040fe2000000007e */
[C---:B------:R-:W-:Y:S01]  /*3140*/  FFMA R128, R43.reuse, R62, R133 ;  /* 0x0000003e2b807223 */ /* 0x040fe20000000085 */
[C---:B------:R-:W-:Y:S01]  /*3150*/  FFMA R130, R43.reuse, R61, R130 ;  /* 0x0000003d2b827223 */ /* 0x040fe20000000082 */
[C---:B------:R-:W-:Y:S01]  /*3160*/  FFMA R132, R43.reuse, R60, R129 ;  /* 0x0000003c2b847223 */ /* 0x040fe20000000081 */
[----:B------:R-:W-:Y:S01]  /*3170*/  FFMA R134, R43, R59, R134 ;  /* 0x0000003b2b867223 */ /* 0x000fe20000000086 */
[----:B------:R-:W-:Y:S01]  /*3180*/  SHF.R.U32.HI R43, RZ, 0x2, R4 ;  /* 0x00000002ff2b7819 */ /* 0x000fe20000011604 */
[C---:B------:R-:W-:Y:S01]  /*3190*/  FFMA R184, R32.reuse, R64, R115 ;  /* 0x0000004020b87223 */ /* 0x040fe20000000073 */
[C---:B------:R-:W-:Y:S01]  /*31a0*/  FFMA R186, R32.reuse, R63, R186 ;  /* 0x0000003f20ba7223 */ /* 0x040fe200000000ba */
[C---:B------:R-:W-:Y:S01]  /*31b0*/  FFMA R188, R32.reuse, R62, R107 ;  /* 0x0000003e20bc7223 */ /* 0x040fe2000000006b */
[C---:B------:R-:W-:Y:S01]  /*31c0*/  FFMA R190, R32.reuse, R61, R190 ;  /* 0x0000003d20be7223 */ /* 0x040fe200000000be */
[C---:B------:R-:W-:Y:S01]  /*31d0*/  FFMA R194, R32.reuse, R60, R105 ;  /* 0x0000003c20c27223 */ /* 0x040fe20000000069 */
[----:B------:R-:W-:Y:S01]  /*31e0*/  FFMA R200, R32, R59, R200 ;  /* 0x0000003b20c87223 */ /* 0x000fe200000000c8 */
[----:B------:R-:W-:-:S02]  /*31f0*/  IMAD R32, R43, -0x2d00, R58 ;  /* 0xffffd3002b207824 */ /* 0x000fc400078e023a */
[C---:B------:R-:W-:Y:S01]  /*3200*/  FFMA R94, R42.reuse, R64, R147 ;  /* 0x000000402a5e7223 */ /* 0x040fe20000000093 */
[C---:B------:R-:W-:Y:S01]  /*3210*/  FFMA R96, R42.reuse, R63, R96 ;  /* 0x0000003f2a607223 */ /* 0x040fe20000000060 */
[C---:B------:R-:W-:Y:S01]  /*3220*/  FFMA R98, R42.reuse, R62, R137 ;  /* 0x0000003e2a627223 */ /* 0x040fe20000000089 */
[C---:B------:R-:W-:Y:S01]  /*3230*/  FFMA R100, R42.reuse, R61, R100 ;  /* 0x0000003d2a647223 */ /* 0x040fe20000000064 */
[C---:B------:R-:W-:Y:S01]  /*3240*/  FFMA R120, R42.reuse, R60, R135 ;  /* 0x0000003c2a787223 */ /* 0x040fe20000000087 */
[----:B------:R-:W-:Y:S01]  /*3250*/  FFMA R42, R42, R59, R12 ;  /* 0x0000003b2a2a7223 */ /* 0x000fe2000000000c */
[----:B------:R-:W-:Y:S01]  /*3260*/  IADD3 R12, PT, PT, R97, UR6, RZ ;  /* 0x00000006610c7c10 */ /* 0x000fe2000fffe0ff */
[----:B------:R-:W-:Y:S01]  /*3270*/  FFMA R106, R40, R64, R149 ;  /* 0x00000040286a7223 */ /* 0x000fe20000000095 */
[----:B------:R-:W-:-:S04]  /*3280*/  DEPBAR.LE SB0, 0x3 ;  /* 0x000080c00000791a */ /* 0x000fc80000000000 */
[----:B------:R-:W-:Y:S01]  /*3290*/  BAR.SYNC.DEFER_BLOCKING 0x0 ;  /* 0x0000000000007b1d */ /* 0x000fe20000010000 */
[C---:B------:R-:W-:Y:S01]  /*32a0*/  FFMA R108, R40.reuse, R63, R108 ;  /* 0x0000003f286c7223 */ /* 0x040fe2000000006c */
[C---:B------:R-:W-:Y:S01]  /*32b0*/  FFMA R110, R40.reuse, R62, R145 ;  /* 0x0000003e286e7223 */ /* 0x040fe20000000091 */
[C---:B------:R-:W-:Y:S01]  /*32c0*/  FFMA R112, R40.reuse, R61, R112 ;  /* 0x0000003d28707223 */ /* 0x040fe20000000070 */
[C---:B------:R-:W-:Y:S01]  /*32d0*/  FFMA R114, R40.reuse, R60, R143 ;  /* 0x0000003c28727223 */ /* 0x040fe2000000008f */
[----:B------:R-:W-:Y:S01]  /*32e0*/  FFMA R118, R40, R59, R118 ;  /* 0x0000003b28767223 */ /* 0x000fe20000000076 */
[C---:B------:R-:W-:Y:S01]  /*32f0*/  FFMA R40, R41.reuse, R64, R14 ;  /* 0x0000004029287223 */ /* 0x040fe2000000000e */
        /* <DEDUP_REMOVED lines=11> */
[----:B------:R-:W-:Y:S01]  /*33b0*/  IMAD R41, R43, -0x3c00, R12 ;  /* 0xffffc4002b297824 */ /* 0x000fe200078e020c */
[----:B------:R-:W-:Y:S01]  /*33c0*/  IADD3 R28, PT, PT, R99, UR6, RZ ;  /* 0x00000006631c7c10 */ /* 0x000fe2000fffe0ff */
[C---:B------:R-:W-:Y:S01]  /*33d0*/  FFMA R136, R36.reuse, R64, R131 ;  /* 0x0000004024887223 */ /* 0x040fe20000000083 */
[C---:B------:R-:W-:Y:S01]  /*33e0*/  FFMA R138, R36.reuse, R63, R138 ;  /* 0x0000003f248a7223 */ /* 0x040fe2000000008a */
[C---:B------:R-:W-:Y:S01]  /*33f0*/  FFMA R140, R36.reuse, R62, R127 ;  /* 0x0000003e248c7223 */ /* 0x040fe2000000007f */
[C---:B------:R-:W-:Y:S01]  /*3400*/  FFMA R144, R36.reuse, R61, R144 ;  /* 0x0000003d24907223 */ /* 0x040fe20000000090 */
[----:B--2---:R-:W1:Y:S01]  /*3410*/  LDS.128 R4, [R32+-0x900] ;  /* 0xfff7000020047984 */ /* 0x004e620000000c00 */
        /* <DEDUP_REMOVED lines=19> */
[-C--:B------:R-:W-:Y:S01]  /*3550*/  FFMA R182, R39, R59.reuse, R182 ;  /* 0x0000003b27b67223 */ /* 0x080fe200000000b6 */
[C---:B------:R-:W-:Y:S01]  /*3560*/  FFMA R198, R33.reuse, R62, R25 ;  /* 0x0000003e21c67223 */ /* 0x040fe20000000019 */
[C---:B------:R-:W-:Y:S01]  /*3570*/  FFMA R204, R33.reuse, R60, R21 ;  /* 0x0000003c21cc7223 */ /* 0x040fe20000000015 */
[C---:B------:R-:W-:Y:S01]  /*3580*/  FFMA R212, R34.reuse, R62, R17 ;  /* 0x0000003e22d47223 */ /* 0x040fe20000000011 */
[C---:B------:R-:W-:Y:S01]  /*3590*/  FFMA R216, R34.reuse, R60, R13 ;  /* 0x0000003c22d87223 */ /* 0x040fe2000000000d */
[----:B------:R-:W-:Y:S01]  /*35a0*/  LDS.128 R8, [R32+-0x8f0] ;  /* 0xfff7100020087984 */ /* 0x000fe20000000c00 */
[-C--:B------:R-:W-:Y:S01]  /*35b0*/  FFMA R192, R33, R64.reuse, R192 ;  /* 0x0000004021c07223 */ /* 0x080fe200000000c0 */
[-C--:B------:R-:W-:Y:S01]  /*35c0*/  FFMA R208, R34, R64.reuse, R103 ;  /* 0x0000004022d07223 */ /* 0x080fe20000000067 */
[C---:B------:R-:W-:Y:S01]  /*35d0*/  FFMA R220, R35.reuse, R64, R91 ;  /* 0x0000004023dc7223 */ /* 0x040fe2000000005b */
[----:B------:R-:W-:Y:S01]  /*35e0*/  LDS.128 R12, [R32+-0x8e0] ;  /* 0xfff72000200c7984 */ /* 0x000fe20000000c00 */
[C---:B------:R-:W-:Y:S01]  /*35f0*/  FFMA R222, R35.reuse, R62, R87 ;  /* 0x0000003e23de7223 */ /* 0x040fe20000000057 */
[----:B------:R-:W-:Y:S01]  /*3600*/  FFMA R224, R35, R60, R85 ;  /* 0x0000003c23e07223 */ /* 0x000fe20000000055 */
        /* <DEDUP_REMOVED lines=8> */
[----:B-1----:R-:W-:Y:S01]  /*3690*/  FFMA R4, R31, R59, R44 ;  /* 0x0000003b1f047223 */ /* 0x002fe2000000002c */
[----:B------:R-:W-:Y:S01]  /*36a0*/  LDS.128 R24, [R32+-0x8b0] ;  /* 0xfff7500020187984 */ /* 0x000fe20000000c00 */
[----:B------:R-:W-:-:S02]  /*36b0*/  IMAD R44, R43, -0x3c00, R28 ;  /* 0xffffc4002b2c7824 */ /* 0x000fc400078e021c */
[C---:B------:R-:W-:Y:S01]  /*36c0*/  FFMA R196, R33.reuse, R63, R196 ;  /* 0x0000003f21c47223 */ /* 0x040fe200000000c4 */
[C---:B------:R-:W-:Y:S01]  /*36d0*/  FFMA R202, R33.reuse, R61, R202 ;  /* 0x0000003d21ca7223 */ /* 0x040fe200000000ca */
[----:B------:R-:W1:Y:S01]  /*36e0*/  LDS.128 R36, [R41+0x3000] ;  /* 0x0030000029247984 */ /* 0x000e620000000c00 */
[----:B------:R-:W-:Y:S01]  /*36f0*/  FFMA R206, R33, R59, R206 ;  /* 0x0000003b21ce7223 */ /* 0x000fe200000000ce */
[C---:B------:R-:W-:Y:S01]  /*3700*/  FFMA R210, R34.reuse, R63, R210 ;  /* 0x0000003f22d27223 */ /* 0x040fe200000000d2 */
[C---:B------:R-:W-:Y:S01]  /*3710*/  FFMA R214, R34.reuse, R61, R214 ;  /* 0x0000003d22d67223 */ /* 0x040fe200000000d6 */
        /* <DEDUP_REMOVED lines=12> */
[C---:B------:R-:W-:Y:S01]  /*37e0*/  FFMA R62, R31.reuse, R62, R65 ;  /* 0x0000003e1f3e7223 */ /* 0x040fe20000000041 */
[C---:B------:R-:W-:Y:S01]  /*37f0*/  FFMA R46, R31.reuse, R61, R46 ;  /* 0x0000003d1f2e7223 */ /* 0x040fe2000000002e */
[----:B------:R-:W-:Y:S01]  /*3800*/  FFMA R60, R31, R60, R45 ;  /* 0x0000003c1f3c7223 */ /* 0x000fe2000000002d */
[----:B------:R-:W2:Y:S01]  /*3810*/  LDS.128 R32, [R41+0x3080] ;  /* 0x0030800029207984 */ /* 0x000ea20000000c00 */
[----:B------:R-:W-:Y:S01]  /*3820*/  UIADD3 UR12, UP0, UPT, UR12, 0x10, URZ ;  /* 0x000000100c0c7890 */ /* 0x000fe2000ff1e0ff */
[----:B------:R-:W-:Y:S01]  /*3830*/  IADD3 R2, P1, PT, R2, 0x4800, RZ ;  /* 0x0000480002027810 */ /* 0x000fe20007f3e0ff */
[----:B------:R-:W-:Y:S01]  /*3840*/  UIADD3 UR9, UPT, UPT, UR9, 0x900, URZ ;  /* 0x0000090009097890 */ /* 0x000fe2000fffe0ff */
[----:B------:R-:W3:Y:S01]  /*3850*/  LDS.128 R28, [R44+0x3000] ;  /* 0x003000002c1c7984 */ /* 0x000ee20000000c00 */
[----:B------:R-:W-:Y:S01]  /*3860*/  UIADD3.X UR13, UPT, UPT, URZ, UR13, URZ, UP0, !UPT ;  /* 0x0000000dff0d7290 */ /* 0x000fe200087fe4ff */
[----:B------:R-:W-:Y:S01]  /*3870*/  IADD3.X R3, PT, PT, RZ, R3, RZ, P1, !PT ;  /* 0x00000003ff037210 */ /* 0x000fe20000ffe4ff */
[----:B------:R-:W-:Y:S01]  /*3880*/  UISETP.NE.AND UP0, UPT, UR9, 0xa2000, UPT ;  /* 0x000a20000900788c */ /* 0x000fe2000bf05270 */
[----:B------:R-:W-:Y:S01]  /*3890*/  IADD3 R95, PT, PT, R95, 0x1, RZ ;  /* 0x000000015f5f7810 */ /* 0x000fe20007ffe0ff */
[----:B------:R-:W-:Y:S01]  /*38a0*/  UIADD3 UR6, UPT, UPT, UR6, 0xc00, URZ ;  /* 0x00000c0006067890 */ /* 0x000fe2000fffe0ff */
[----:B------:R-:W-:-:S02]  /*38b0*/  IADD3 R53, PT, PT, R53, 0xc00, RZ ;  /* 0x00000c0035357810 */ /* 0x000fc40007ffe0ff */
[----:B------:R-:W-:Y:S02]  /*38c0*/  IADD3 R56, PT, PT, R56, 0xc00, RZ ;  /* 0x00000c0038387810 */ /* 0x000fe40007ffe0ff */
[----:B------:R-:W-:Y:S02]  /*38d0*/  IADD3 R57, PT, PT, R57, 0xc00, RZ ;  /* 0x00000c0039397810 */ /* 0x000fe40007ffe0ff */
[----:B------:R-:W-:Y:S01]  /*38e0*/  IADD3 R101, PT, PT, R101, 0x1, RZ ;  /* 0x0000000165657810 */ /* 0x000fe20007ffe0ff */
[-C--:B-1----:R-:W-:Y:S01]  /*38f0*/  FFMA R43, R5, R36.reuse, R106 ;  /* 0x00000024052b7223 */ /* 0x082fe2000000006a */
[-C--:B------:R-:W-:Y:S01]  /*3900*/  FFMA R45, R9, R36.reuse, R108 ;  /* 0x00000024092d7223 */ /* 0x080fe2000000006c */
[-C--:B------:R-:W-:Y:S01]  /*3910*/  FFMA R47, R13, R36.reuse, R110 ;  /* 0x000000240d2f7223 */ /* 0x080fe2000000006e */
[-C--:B------:R-:W-:Y:S01]  /*3920*/  FFMA R59, R17, R36.reuse, R112 ;  /* 0x00000024113b7223 */ /* 0x080fe20000000070 */
[-C--:B------:R-:W-:Y:S01]  /*3930*/  FFMA R61, R21, R36.reuse, R114 ;  /* 0x00000024153d7223 */ /* 0x080fe20000000072 */
[----:B------:R-:W-:Y:S01]  /*3940*/  FFMA R69, R25, R36, R118 ;  /* 0x0000002419457223 */ /* 0x000fe20000000076 */
[-C--:B------:R-:W-:Y:S01]  /*3950*/  FFMA R40, R5, R37.reuse, R40 ;  /* 0x0000002505287223 */ /* 0x080fe20000000028 */
        /* <DEDUP_REMOVED lines=17> */
[-C--:B--2---:R-:W-:Y:S01]  /*3a70*/  FFMA R107, R5, R32.reuse, R136 ;  /* 0x00000020056b7223 */ /* 0x084fe20000000088 */
[----:B------:R-:W1:Y:S01]  /*3a80*/  LDS.128 R36, [R44+0x3080] ;  /* 0x003080002c247984 */ /* 0x000e620000000c00 */
        /* <DEDUP_REMOVED lines=23> */
[-C--:B---3--:R-:W-:Y:S01]  /*3c00*/  FFMA R151, R5, R28.reuse, R184 ;  /* 0x0000001c05977223 */ /* 0x088fe200000000b8 */
        /* <DEDUP_REMOVED lines=23> */
[----:B------:R-:W2:Y:S01]  /*3d80*/  LDS.128 R32, [R41+0x3300] ;  /* 0x0033000029207984 */ /* 0x000ea20000000c00 */
[-C--:B-1----:R-:W-:Y:S01]  /*3d90*/  FFMA R223, R9, R36.reuse, R102 ;  /* 0x0000002409df7223 */ /* 0x082fe20000000066 */
[-C--:B------:R-:W-:Y:S01]  /*3da0*/  FFMA R225, R13, R36.reuse, R228 ;  /* 0x000000240de17223 */ /* 0x080fe200000000e4 */
[-C--:B------:R-:W-:Y:S01]  /*3db0*/  FFMA R221, R17, R36.reuse, R82 ;  /* 0x0000002411dd7223 */ /* 0x080fe20000000052 */
[----:B------:R-:W1:Y:S01]  /*3dc0*/  LDS.128 R28, [R41+0x3380] ;  /* 0x00338000291c7984 */ /* 0x000e620000000c00 */
[-C--:B------:R-:W-:Y:S01]  /*3dd0*/  FFMA R219, R21, R36.reuse, R230 ;  /* 0x0000002415db7223 */ /* 0x080fe200000000e6 */
[----:B------:R-:W-:Y:S01]  /*3de0*/  FFMA R227, R25, R36, R234 ;  /* 0x0000002419e37223 */ /* 0x000fe200000000ea */
[-C--:B------:R-:W-:Y:S01]  /*3df0*/  FFMA R191, R9, R37.reuse, R78 ;  /* 0x0000002509bf7223 */ /* 0x080fe2000000004e */
        /* <DEDUP_REMOVED lines=8> */
[----:B------:R-:W-:Y:S01]  /*3e80*/  FFMA R213, R25, R38, R68 ;  /* 0x0000002619d57223 */ /* 0x000fe20000000044 */
[C---:B------:R-:W-:Y:S01]  /*3e90*/  FFMA R217, R5.reuse, R36, R226 ;  /* 0x0000002405d97223 */ /* 0x040fe200000000e2 */
[C---:B------:R-:W-:Y:S01]  /*3ea0*/  FFMA R16, R5.reuse, R37, R80 ;  /* 0x0000002505107223 */ /* 0x040fe20000000050 */
[C---:B------:R-:W-:Y:S01]  /*3eb0*/  FFMA R203, R5.reuse, R38, R238 ;  /* 0x0000002605cb7223 */ /* 0x040fe200000000ee */
[-C--:B------:R-:W-:Y:S01]  /*3ec0*/  FFMA R12, R5, R39.reuse, R64 ;  /* 0x00000027050c7223 */ /* 0x080fe20000000040 */
[-C--:B------:R-:W-:Y:S01]  /*3ed0*/  FFMA R9, R9, R39.reuse, R66 ;  /* 0x0000002709097223 */ /* 0x080fe20000000042 */
[-C--:B------:R-:W-:Y:S01]  /*3ee0*/  FFMA R13, R13, R39.reuse, R62 ;  /* 0x000000270d0d7223 */ /* 0x080fe2000000003e */
[-C--:B------:R-:W-:Y:S01]  /*3ef0*/  FFMA R17, R17, R39.reuse, R46 ;  /* 0x0000002711117223 */ /* 0x080fe2000000002e */
[-C--:B------:R-:W-:Y:S01]  /*3f00*/  FFMA R21, R21, R39.reuse, R60 ;  /* 0x0000002715157223 */ /* 0x080fe2000000003c */
[----:B------:R-:W-:Y:S01]  /*3f10*/  FFMA R25, R25, R39, R4 ;  /* 0x0000002719197223 */ /* 0x000fe20000000004 */
[C---:B------:R-:W-:Y:S01]  /*3f20*/  IMAD.HI.U32 R5, R93.reuse, -0x33333333, RZ ;  /* 0xcccccccd5d057827 */ /* 0x040fe200078e00ff */
[----:B------:R-:W3:Y:S01]  /*3f30*/  LDS.128 R36, [R44+0x3300] ;  /* 0x003300002c247984 */ /* 0x000ee20000000c00 */
[----:B------:R-:W-:-:S03]  /*3f40*/  IADD3 R93, PT, PT, R93, 0x1, RZ ;  /* 0x000000015d5d7810 */ /* 0x000fc60007ffe0ff */
[----:B------:R-:W-:Y:S01]  /*3f50*/  SHF.R.U32.HI R5, RZ, 0x2, R5 ;  /* 0x00000002ff057819 */ /* 0x000fe20000011605 */
[----:B--2---:R-:W-:Y:S01]  /*3f60*/  FFMA R43, R32, R6, R43 ;  /* 0x00000006202b7223 */ /* 0x004fe2000000002b */
        /* <DEDUP_REMOVED lines=11> */
[----:B------:R-:W-:Y:S01]  /*4020*/  FFMA R75, R34, R6, R75 ;  /* 0x00000006224b7223 */ /* 0x000fe2000000004b */
        /* <DEDUP_REMOVED lines=10> */
[C---:B------:R-:W-:Y:S01]  /*40d0*/  FFMA R134, R26.reuse, R35, R105 ;  /* 0x000000231a867223 */ /* 0x040fe20000000069 */
[----:B-1----:R-:W-:Y:S01]  /*40e0*/  FFMA R152, R26, R28, R123 ;  /* 0x0000001c1a987223 */ /* 0x002fe2000000007b */
[----:B------:R-:W-:Y:S01]  /*40f0*/  FFMA R107, R28, R6, R107 ;  /* 0x000000061c6b7223 */ /* 0x000fe2000000006b */
        /* <DEDUP_REMOVED lines=22> */
[----:B------:R-:W1:Y:S01]  /*4260*/  LDS.128 R32, [R41+0x3680] ;  /* 0x0036800029207984 */ /* 0x000e620000000c00 */
[----:B---3--:R-:W-:Y:S01]  /*4270*/  FFMA R151, R36, R6, R151 ;  /* 0x0000000624977223 */ /* 0x008fe20000000097 */
[-C--:B------:R-:W-:Y:S01]  /*4280*/  FFMA R186, R10, R36.reuse, R153 ;  /* 0x000000240aba7223 */ /* 0x080fe20000000099 */
[-C--:B------:R-:W-:Y:S01]  /*4290*/  FFMA R160, R14, R36.reuse, R155 ;  /* 0x000000240ea07223 */ /* 0x080fe2000000009b */
[----:B------:R-:W2:Y:S01]  /*42a0*/  LDS.128 R28, [R44+0x3600] ;  /* 0x003600002c1c7984 */ /* 0x000ea20000000c00 */
[-C--:B------:R-:W-:Y:S01]  /*42b0*/  FFMA R190, R18, R36.reuse, R157 ;  /* 0x0000002412be7223 */ /* 0x080fe2000000009d */
[-C--:B------:R-:W-:Y:S01]  /*42c0*/  FFMA R164, R22, R36.reuse, R159 ;  /* 0x0000002416a47223 */ /* 0x080fe2000000009f */
[----:B------:R-:W-:Y:S01]  /*42d0*/  FFMA R36, R26, R36, R167 ;  /* 0x000000241a247223 */ /* 0x000fe200000000a7 */
[----:B------:R-:W3:Y:S01]  /*42e0*/  LDS.128 R64, [R41+0x3600] ;  /* 0x0036000029407984 */ /* 0x000ee20000000c00 */
[-C--:B------:R-:W-:Y:S01]  /*42f0*/  FFMA R196, R10, R37.reuse, R161 ;  /* 0x000000250ac47223 */ /* 0x080fe200000000a1 */
[----:B------:R-:W-:Y:S01]  /*4300*/  FFMA R168, R14, R37, R163 ;  /* 0x000000250ea87223 */ /* 0x000fe200000000a3 */
[-C--:B------:R-:W-:Y:S01]  /*4310*/  FFMA R210, R10, R38.reuse, R175 ;  /* 0x000000260ad27223 */ /* 0x080fe200000000af */
[----:B------:R-:W4:Y:S01]  /*4320*/  LDS.128 R60, [R44+0x3380] ;  /* 0x003380002c3c7984 */ /* 0x000f220000000c00 */
[----:B------:R-:W-:Y:S01]  /*4330*/  FFMA R180, R14, R38, R177 ;  /* 0x000000260eb47223 */ /* 0x000fe200000000b1 */
[-C--:B------:R-:W-:Y:S01]  /*4340*/  FFMA R188, R10, R39.reuse, R185 ;  /* 0x000000270abc7223 */ /* 0x080fe200000000b9 */
[----:B------:R-:W-:Y:S01]  /*4350*/  FFMA R194, R14, R39, R187 ;  /* 0x000000270ec27223 */ /* 0x000fe200000000bb */
[----:B------:R-:W-:Y:S01]  /*4360*/  FFMA R173, R38, R6, R173 ;  /* 0x0000000626ad7223 */ /* 0x000fe200000000ad */
[-C--:B------:R-:W-:Y:S01]  /*4370*/  FFMA R214, R18, R38.reuse, R179 ;  /* 0x0000002612d67223 */ /* 0x080fe200000000b3 */
[-C--:B------:R-:W-:Y:S01]  /*4380*/  FFMA R184, R22, R38.reuse, R181 ;  /* 0x0000002616b87223 */ /* 0x080fe200000000b5 */
[----:B------:R-:W-:Y:S01]  /*4390*/  FFMA R38, R26, R38, R183 ;  /* 0x000000261a267223 */ /* 0x000fe200000000b7 */
[-C--:B------:R-:W-:Y:S01]  /*43a0*/  FFMA R192, R37, R6.reuse, R192 ;  /* 0x0000000625c07223 */ /* 0x080fe200000000c0 */
[-C--:B------:R-:W-:Y:S01]  /*43b0*/  FFMA R202, R18, R37.reuse, R165 ;  /* 0x0000002512ca7223 */ /* 0x080fe200000000a5 */
[-C--:B------:R-:W-:Y:S01]  /*43c0*/  FFMA R176, R22, R37.reuse, R169 ;  /* 0x0000002516b07223 */ /* 0x080fe200000000a9 */
[----:B------:R-:W-:Y:S01]  /*43d0*/  FFMA R206, R26, R37, R171 ;  /* 0x000000251ace7223 */ /* 0x000fe200000000ab */
[----:B------:R-:W-:Y:S01]  /*43e0*/  FFMA R220, R39, R6, R220 ;  /* 0x0000000627dc7223 */ /* 0x000fe200000000dc */
[-C--:B------:R-:W-:Y:S01]  /*43f0*/  FFMA R198, R18, R39.reuse, R189 ;  /* 0x0000002712c67223 */ /* 0x080fe200000000bd */
[-C--:B------:R-:W-:Y:S01]  /*4400*/  FFMA R204, R22, R39.reuse, R195 ;  /* 0x0000002716cc7223 */ /* 0x080fe200000000c3 */
[----:B------:R-:W-:Y:S01]  /*4410*/  FFMA R208, R26, R39, R215 ;  /* 0x000000271ad07223 */ /* 0x000fe200000000d7 */
[-C--:B-1----:R-:W-:Y:S01]  /*4420*/  FFMA R131, R32, R7.reuse, R107 ;  /* 0x0000000720837223 */ /* 0x082fe2000000006b */
[-C--:B------:R-:W-:Y:S01]  /*4430*/  FFMA R138, R11, R32.reuse, R138 ;  /* 0x000000200b8a7223 */ /* 0x080fe2000000008a */
[-C--:B------:R-:W-:Y:S01]  /*4440*/  FFMA R127, R15, R32.reuse, R122 ;  /* 0x000000200f7f7223 */ /* 0x080fe2000000007a */
[-C--:B------:R-:W-:Y:S01]  /*4450*/  FFMA R144, R19, R32.reuse, R144 ;  /* 0x0000002013907223 */ /* 0x080fe20000000090 */
[-C--:B------:R-:W-:Y:S01]  /*4460*/  FFMA R125, R23, R32.reuse, R128 ;  /* 0x00000020177d7223 */ /* 0x080fe20000000080 */
[----:B------:R-:W-:Y:S01]  /*4470*/  FFMA R152, R27, R32, R152 ;  /* 0x000000201b987223 */ /* 0x000fe20000000098 */
[----:B--2---:R-:W-:Y:S01]  /*4480*/  FFMA R115, R28, R7, R151 ;  /* 0x000000071c737223 */ /* 0x004fe20000000097 */
[-C--:B------:R-:W-:Y:S01]  /*4490*/  FFMA R186, R11, R28.reuse, R186 ;  /* 0x0000001c0bba7223 */ /* 0x080fe200000000ba */
[-C--:B------:R-:W-:Y:S01]  /*44a0*/  FFMA R107, R15, R28.reuse, R160 ;  /* 0x0000001c0f6b7223 */ /* 0x080fe200000000a0 */
[-C--:B------:R-:W-:Y:S01]  /*44b0*/  FFMA R190, R19, R28.reuse, R190 ;  /* 0x0000001c13be7223 */ /* 0x080fe200000000be */
[-C--:B------:R-:W-:Y:S01]  /*44c0*/  FFMA R105, R23, R28.reuse, R164 ;  /* 0x0000001c17697223 */ /* 0x080fe200000000a4 */
[----:B------:R-:W-:Y:S01]  /*44d0*/  FFMA R200, R27, R28, R36 ;  /* 0x0000001c1bc87223 */ /* 0x000fe20000000024 */
[-C--:B------:R-:W-:Y:S01]  /*44e0*/  IADD3 R28, PT, PT, R50, R52.reuse, RZ ;  /* 0x00000034321c7210 */ /* 0x080fe20007ffe0ff */
[----:B---3--:R-:W-:Y:S01]  /*44f0*/  FFMA R141, R15, R65, R88 ;  /* 0x000000410f8d7223 */ /* 0x008fe20000000058 */
[----:B------:R-:W-:Y:S01]  /*4500*/  IADD3 R32, PT, PT, R51, R52, RZ ;  /* 0x0000003433207210 */ /* 0x000fe20007ffe0ff */
[-C--:B----4-:R-:W-:Y:S01]  /*4510*/  FFMA R102, R10, R60.reuse, R223 ;  /* 0x0000003c0a667223 */ /* 0x090fe200000000df */
[----:B------:R-:W-:Y:S01]  /*4520*/  FFMA R4, R14, R60, R225 ;  /* 0x0000003c0e047223 */ /* 0x000fe200000000e1 */
[-C--:B------:R-:W-:Y:S01]  /*4530*/  FFMA R78, R10, R61.reuse, R191 ;  /* 0x0000003d0a4e7223 */ /* 0x080fe200000000bf */
[----:B------:R-:W-:Y:S01]  /*4540*/  FFMA R20, R14, R61, R199 ;  /* 0x0000003d0e147223 */ /* 0x000fe200000000c7 */
[-C--:B------:R-:W-:Y:S01]  /*4550*/  FFMA R72, R10, R62.reuse, R201 ;  /* 0x0000003e0a487223 */ /* 0x080fe200000000c9 */
[C---:B------:R-:W-:Y:S01]  /*4560*/  FFMA R68, R14.reuse, R62, R211 ;  /* 0x0000003e0e447223 */ /* 0x040fe200000000d3 */
[----:B------:R-:W-:Y:S01]  /*4570*/  FFMA R94, R14, R63, R13 ;  /* 0x0000003f0e5e7223 */ /* 0x000fe2000000000d */
[----:B------:R-:W-:Y:S01]  /*4580*/  FFMA R88, R19, R65, R92 ;  /* 0x0000004113587223 */ /* 0x000fe2000000005c */
[----:B------:R-:W-:Y:S01]  /*4590*/  FFMA R10, R10, R63, R9 ;  /* 0x0000003f0a0a7223 */ /* 0x000fe20000000009 */
[----:B------:R-:W-:Y:S01]  /*45a0*/  FFMA R143, R23, R64, R46 ;  /* 0x00000040178f7223 */ /* 0x000fe2000000002e */
[----:B------:R-:W-:Y:S01]  /*45b0*/  FFMA R14, R65, R7, R40 ;  /* 0x00000007410e7223 */ /* 0x000fe20000000028 */
[-C--:B------:R-:W-:Y:S01]  /*45c0*/  FFMA R84, R11, R65.reuse, R84 ;  /* 0x000000410b547223 */ /* 0x080fe20000000054 */
[-C--:B------:R-:W-:Y:S01]  /*45d0*/  FFMA R139, R23, R65.reuse, R96 ;  /* 0x00000041178b7223 */ /* 0x080fe20000000060 */
[----:B------:R-:W-:Y:S01]  /*45e0*/  FFMA R92, R27, R65, R98 ;  /* 0x000000411b5c7223 */ /* 0x000fe20000000062 */
[----:B------:R-:W1:Y:S01]  /*45f0*/  LDS.128 R44, [R44+0x3680] ;  /* 0x003680002c2c7984 */ /* 0x000e620000000c00 */
[----:B------:R-:W-:-:S02]  /*4600*/  IMAD R9, R5, -0x3c00, R28 ;  /* 0xffffc40005097824 */ /* 0x000fc400078e021c */
[----:B------:R-:W-:Y:S01]  /*4610*/  FFMA R89, R60, R6, R217 ;  /* 0x000000063c597223 */ /* 0x000fe200000000d9 */
[C---:B------:R-:W-:Y:S02]  /*4620*/  IMAD R65, R5.reuse, -0x3c00, R32 ;  /* 0xffffc40005417824 */ /* 0x040fe400078e0220 */
[-C--:B------:R-:W-:Y:S01]  /*4630*/  FFMA R82, R18, R60.reuse, R221 ;  /* 0x0000003c12527223 */ /* 0x080fe200000000dd */
[----:B------:R-:W-:Y:S02]  /*4640*/  IMAD R5, R5, -0x2d00, R58 ;  /* 0xffffd30005057824 */ /* 0x000fe400078e023a */
        /* <DEDUP_REMOVED lines=17> */
[-C--:B------:R-:W-:Y:S01]  /*4760*/  FFMA R112, R19, R64.reuse, R112 ;  /* 0x0000004013707223 */ /* 0x080fe20000000070 */
[C---:B------:R-:W-:Y:S01]  /*4770*/  FFMA R118, R27.reuse, R64, R118 ;  /* 0x000000401b767223 */ /* 0x040fe20000000076 */
[----:B------:R-:W-:Y:S01]  /*4780*/  FFMA R218, R27, R30, R38 ;  /* 0x0000001e1bda7223 */ /* 0x000fe20000000026 */
[----:B------:R-:W2:Y:S01]  /*4790*/  LDS R64, [R5] ;  /* 0x0000000005407984 */ /* 0x000ea20000000800 */
[CC--:B------:R-:W-:Y:S01]  /*47a0*/  FFMA R137, R15.reuse, R66.reuse, R104 ;  /* 0x000000420f897223 */ /* 0x0c0fe20000000068 */
[----:B------:R-:W-:Y:S01]  /*47b0*/  FFMA R133, R15, R67, R116 ;  /* 0x000000430f857223 */ /* 0x000fe20000000074 */
[-C--:B------:R-:W-:Y:S01]  /*47c0*/  FFMA R147, R66, R7.reuse, R75 ;  /* 0x0000000742937223 */ /* 0x080fe2000000004b */
[----:B------:R-:W3:Y:S01]  /*47d0*/  LDS R63, [R5+0x10] ;  /* 0x00001000053f7984 */ /* 0x000ee20000000800 */
[----:B------:R-:W-:Y:S01]  /*47e0*/  FFMA R96, R11, R66, R100 ;  /* 0x000000420b607223 */ /* 0x000fe20000000064 */
[----:B------:R-:W-:Y:S01]  /*47f0*/  FFMA R142, R33, R7, R142 ;  /* 0x00000007218e7223 */ /* 0x000fe2000000008e */
[-C--:B------:R-:W-:Y:S01]  /*4800*/  FFMA R146, R11, R33.reuse, R146 ;  /* 0x000000210b927223 */ /* 0x080fe20000000092 */
[----:B------:R-:W4:Y:S01]  /*4810*/  LDS R62, [R5+0x20] ;  /* 0x00002000053e7984 */ /* 0x000f220000000800 */
[-C--:B------:R-:W-:Y:S01]  /*4820*/  FFMA R121, R15, R33.reuse, R132 ;  /* 0x000000210f797223 */ /* 0x080fe20000000084 */
[-C--:B------:R-:W-:Y:S01]  /*4830*/  FFMA R154, R19, R33.reuse, R154 ;  /* 0x00000021139a7223 */ /* 0x080fe2000000009a */
[-C--:B------:R-:W-:Y:S01]  /*4840*/  FFMA R119, R23, R33.reuse, R136 ;  /* 0x0000002117777223 */ /* 0x080fe20000000088 */
[----:B------:R-:W5:Y:S01]  /*4850*/  LDS R61, [R5+0x30] ;  /* 0x00003000053d7984 */ /* 0x000f620000000800 */
[----:B------:R-:W-:Y:S01]  /*4860*/  FFMA R158, R27, R33, R158 ;  /* 0x000000211b9e7223 */ /* 0x000fe2000000009e */
[-C--:B------:R-:W-:Y:S01]  /*4870*/  FFMA R123, R34, R7.reuse, R123 ;  /* 0x00000007227b7223 */ /* 0x080fe2000000007b */
[-C--:B------:R-:W-:Y:S01]  /*4880*/  FFMA R162, R11, R34.reuse, R162 ;  /* 0x000000220ba27223 */ /* 0x080fe200000000a2 */
[----:B------:R-:W2:Y:S01]  /*4890*/  LDS R60, [R5+0x40] ;  /* 0x00004000053c7984 */ /* 0x000ea20000000800 */
[-C--:B------:R-:W-:Y:S01]  /*48a0*/  FFMA R117, R15, R34.reuse, R140 ;  /* 0x000000220f757223 */ /* 0x080fe2000000008c */
[-C--:B------:R-:W-:Y:S01]  /*48b0*/  FFMA R166, R19, R34.reuse, R166 ;  /* 0x0000002213a67223 */ /* 0x080fe200000000a6 */
[-C--:B------:R-:W-:Y:S01]  /*48c0*/  FFMA R113, R23, R34.reuse, R148 ;  /* 0x0000002217717223 */ /* 0x080fe20000000094 */
[----:B------:R-:W2:Y:S01]  /*48d0*/  LDS R59, [R5+0x50] ;  /* 0x00005000053b7984 */ /* 0x000ea20000000800 */
[----:B------:R-:W-:Y:S01]  /*48e0*/  FFMA R170, R27, R34, R170 ;  /* 0x000000221baa7223 */ /* 0x000fe200000000aa */
[----:B------:R-:W-:Y:S01]  /*48f0*/  FFMA R172, R35, R7, R172 ;  /* 0x0000000723ac7223 */ /* 0x000fe200000000ac */
[-C--:B------:R-:W-:Y:S01]  /*4900*/  FFMA R174, R11, R35.reuse, R174 ;  /* 0x000000230bae7223 */ /* 0x080fe200000000ae */
[----:B------:R-:W2:Y:S01]  /*4910*/  LDS.128 R40, [R9+0x3900] ;  /* 0x0039000009287984 */ /* 0x000ea20000000c00 */
[-C--:B------:R-:W-:Y:S01]  /*4920*/  FFMA R111, R15, R35.reuse, R150 ;  /* 0x000000230f6f7223 */ /* 0x080fe20000000096 */
[-C--:B------:R-:W-:Y:S01]  /*4930*/  FFMA R178, R19, R35.reuse, R178 ;  /* 0x0000002313b27223 */ /* 0x080fe200000000b2 */
[-C--:B------:R-:W-:Y:S01]  /*4940*/  FFMA R109, R23, R35.reuse, R156 ;  /* 0x00000023176d7223 */ /* 0x080fe2000000009c */
[----:B------:R-:W2:Y:S01]  /*4950*/  LDS.128 R36, [R9+0x3980] ;  /* 0x0039800009247984 */ /* 0x000ea20000000c00 */
        /* <DEDUP_REMOVED lines=18> */
[----:B-1----:R-:W-:Y:S01]  /*4a80*/  FFMA R71, R15, R46, R68 ;  /* 0x0000002e0f477223 */ /* 0x002fe20000000044 */
[-C--:B------:R-:W-:Y:S01]  /*4a90*/  FFMA R100, R19, R66.reuse, R106 ;  /* 0x0000004213647223 */ /* 0x080fe2000000006a */
[-C--:B------:R-:W-:Y:S01]  /*4aa0*/  FFMA R135, R23, R66.reuse, R110 ;  /* 0x0000004217877223 */ /* 0x080fe2000000006e */
[----:B------:R-:W-:Y:S01]  /*4ab0*/  FFMA R12, R27, R66, R114 ;  /* 0x000000421b0c7223 */ /* 0x000fe20000000072 */
[----:B------:R-:W-:Y:S01]  /*4ac0*/  FFMA R124, R67, R7, R124 ;  /* 0x00000007437c7223 */ /* 0x000fe2000000007c */
[-C--:B------:R-:W-:Y:S01]  /*4ad0*/  FFMA R126, R11, R67.reuse, R126 ;  /* 0x000000430b7e7223 */ /* 0x080fe2000000007e */
[-C--:B------:R-:W-:Y:S01]  /*4ae0*/  FFMA R130, R19, R67.reuse, R130 ;  /* 0x0000004313827223 */ /* 0x080fe20000000082 */
[-C--:B------:R-:W-:Y:S01]  /*4af0*/  FFMA R129, R23, R67.reuse, R120 ;  /* 0x0000004317817223 */ /* 0x080fe20000000078 */
[----:B------:R-:W-:Y:S01]  /*4b00*/  FFMA R134, R27, R67, R134 ;  /* 0x000000431b867223 */ /* 0x000fe20000000086 */
[----:B------:R-:W1:Y:S01]  /*4b10*/  LDS.128 R32, [R65+0x3900] ;  /* 0x0039000041207984 */ /* 0x000e620000000c00 */
[-C--:B------:R-:W-:Y:S01]  /*4b20*/  FFMA R89, R44, R7.reuse, R89 ;  /* 0x000000072c597223 */ /* 0x080fe20000000059 */
[-C--:B------:R-:W-:Y:S01]  /*4b30*/  FFMA R102, R11, R44.reuse, R102 ;  /* 0x0000002c0b667223 */ /* 0x080fe20000000066 */
[-C--:B------:R-:W-:Y:S01]  /*4b40*/  FFMA R83, R15, R44.reuse, R4 ;  /* 0x0000002c0f537223 */ /* 0x080fe20000000004 */
[----:B------:R3:W1:Y:S01]  /*4b50*/  LDS.128 R28, [R65+0x3980] ;  /* 0x00398000411c7984 */ /* 0x0006620000000c00 */
        /* <DEDUP_REMOVED lines=16> */
[-C--:B---3--:R-:W-:Y:S01]  /*4c60*/  FFMA R65, R15, R47.reuse, R94 ;  /* 0x0000002f0f417223 */ /* 0x088fe2000000005e */
[-C--:B------:R-:W-:Y:S01]  /*4c70*/  FFMA R46, R19, R47.reuse, R18 ;  /* 0x0000002f132e7223 */ /* 0x080fe20000000012 */
[-C--:B------:R-:W-:Y:S01]  /*4c80*/  FFMA R45, R23, R47.reuse, R22 ;  /* 0x0000002f172d7223 */ /* 0x080fe20000000016 */
[----:B------:R-:W-:Y:S01]  /*4c90*/  FFMA R44, R27, R47, R26 ;  /* 0x0000002f1b2c7223 */ /* 0x000fe2000000001a */
[----:B------:R-:W-:-:S02]  /*4ca0*/  IADD3 R52, PT, PT, R52, 0xc00, RZ ;  /* 0x00000c0034347810 */ /* 0x000fc40007ffe0ff */
[----:B------:R-:W-:Y:S01]  /*4cb0*/  IADD3 R58, PT, PT, R58, 0x900, RZ ;  /* 0x000009003a3a7810 */ /* 0x000fe20007ffe0ff */
[----:B--2-45:R-:W-:Y:S06]  /*4cc0*/  BRA.U UP0, `(.L_x_20) ;  /* 0xffffffdd00b07547 */ /* 0x034fec000b83ffff */
[-C--:B------:R-:W-:Y:S01]  /*4cd0*/  FFMA R120, R64, R36.reuse, R131 ;  /* 0x0000002440787223 */ /* 0x080fe20000000083 */
[-C--:B------:R-:W-:Y:S01]  /*4ce0*/  FFMA R138, R63, R36.reuse, R138 ;  /* 0x000000243f8a7223 */ /* 0x080fe2000000008a */
[-C--:B------:R-:W-:Y:S01]  /*4cf0*/  FFMA R128, R62, R36.reuse, R127 ;  /* 0x000000243e807223 */ /* 0x080fe2000000007f */
[-C--:B------:R-:W-:Y:S01]  /*4d00*/  FFMA R144, R61, R36.reuse, R144 ;  /* 0x000000243d907223 */ /* 0x080fe20000000090 */
[-C--:B------:R-:W-:Y:S01]  /*4d10*/  FFMA R132, R60, R36.reuse, R125 ;  /* 0x000000243c847223 */ /* 0x080fe2000000007d */
[----:B------:R-:W-:Y:S01]  /*4d20*/  FFMA R152, R59, R36, R152 ;  /* 0x000000243b987223 */ /* 0x000fe20000000098 */
[----:B------:R-:W2:Y:S01]  /*4d30*/  S2UR UR5, SR_CgaCtaId ;  /* 0x00000000000579c3 */ /* 0x000ea20000008800 */
[----:B------:R-:W3:Y:S01]  /*4d40*/  S2R R36, SR_CTAID.X ;  /* 0x0000000000247919 */ /* 0x000ee20000002500 */
[----:B------:R-:W-:Y:S01]  /*4d50*/  PRMT R2, R54, 0x9910, RZ ;  /* 0x0000991036027816 */ /* 0x000fe200000000ff */
[----:B------:R-:W-:-:S04]  /*4d60*/  DEPBAR.LE SB0, 0x2 ;  /* 0x000080800000791a */ /* 0x000fc80000000000 */
        /* <DEDUP_REMOVED lines=18> */
[----:B------:R-:W-:Y:S01]  /*4e90*/  SHF.L.U32 R43, R48, 0x4, RZ ;  /* 0x00000004302b7819 */ /* 0x000fe200000006ff */
[----:B------:R-:W-:Y:S01]  /*4ea0*/  IMAD R4, R2, 0x18, RZ ;  /* 0x0000001802047824 */ /* 0x000fe200078e02ff */
[----:B------:R-:W-:Y:S01]  /*4eb0*/  UMOV UR4, 0x400 ;  /* 0x0000040000047882 */ /* 0x000fe20000000000 */
[----:B------:R-:W-:Y:S01]  /*4ec0*/  SHF.L.U32 R2, R49, 0x2, RZ ;  /* 0x0000000231027819 */ /* 0x000fe200000006ff */
[----:B--2---:R-:W-:Y:S01]  /*4ed0*/  ULEA UR4, UR5, UR4, 0x18 ;  /* 0x0000000405047291 */ /* 0x004fe2000f8ec0ff */
[-C--:B-1----:R-:W-:Y:S01]  /*4ee0*/  FFMA R216, R64, R28.reuse, R89 ;  /* 0x0000001c40d87223 */ /* 0x082fe20000000059 */
[----:B------:R-:W-:Y:S01]  /*4ef0*/  LOP3.LUT R4, R4, 0xf8, RZ, 0xc0, !PT ;  /* 0x000000f804047812 */ /* 0x000fe200078ec0ff */
[-C--:B------:R-:W-:Y:S01]  /*4f00*/  FFMA R102, R63, R28.reuse, R102 ;  /* 0x0000001c3f667223 */ /* 0x080fe20000000066 */
[----:B---3--:R-:W-:Y:S01]  /*4f10*/  LOP3.LUT R0, R36, 0x7, RZ, 0xc0, !PT ;  /* 0x0000000724007812 */ /* 0x008fe200078ec0ff */
[-C--:B------:R-:W-:Y:S01]  /*4f20*/  FFMA R220, R62, R28.reuse, R83 ;  /* 0x0000001c3edc7223 */ /* 0x080fe20000000053 */
[----:B------:R-:W-:Y:S01]  /*4f30*/  FFMA R82, R61, R28, R82 ;  /* 0x0000001c3d527223 */ /* 0x000fe20000000052 */
[----:B------:R-:W-:-:S02]  /*4f40*/  IMAD R4, R55, 0x48, R4 ;  /* 0x0000004837047824 */ /* 0x000fc400078e0204 */
[-C--:B------:R-:W-:Y:S01]  /*4f50*/  FFMA R222, R60, R28.reuse, R81 ;  /* 0x0000001c3cde7223 */ /* 0x080fe20000000051 */
[----:B------:R-:W-:Y:S02]  /*4f60*/  IMAD R38, R0, 0x90, RZ ;  /* 0x0000009000267824 */ /* 0x000fe400078e02ff */
[----:B------:R-:W-:Y:S01]  /*4f70*/  FFMA R80, R59, R28, R80 ;  /* 0x0000001c3b507223 */ /* 0x000fe20000000050 */
[-C--:B------:R-:W-:Y:S01]  /*4f80*/  FFMA R168, R64, R32.reuse, R115 ;  /* 0x0000002040a87223 */ /* 0x080fe20000000073 */
[----:B------:R-:W-:Y:S01]  /*4f90*/  LEA R28, R4, UR4, 0x2 ;  /* 0x00000004041c7c11 */ /* 0x000fe2000f8e10ff */
[----:B------:R-:W-:Y:S01]  /*4fa0*/  BAR.SYNC.DEFER_BLOCKING 0x0 ;  /* 0x0000000000007b1d */ /* 0x000fe20000010000 */
[C---:B------:R-:W-:Y:S01]  /*4fb0*/  IADD3 R0, PT, PT, R38.reuse, R43, RZ ;  /* 0x0000002b26007210 */ /* 0x040fe20007ffe0ff */
[-C--:B------:R-:W-:Y:S01]  /*4fc0*/  FFMA R186, R63, R32.reuse, R186 ;  /* 0x000000203fba7223 */ /* 0x080fe200000000ba */
[----:B------:R-:W-:Y:S01]  /*4fd0*/  LOP3.LUT R3, R38, 0x3c0, RZ, 0xc0, !PT ;  /* 0x000003c026037812 */ /* 0x000fe200078ec0ff */
[-C--:B------:R-:W-:Y:S01]  /*4fe0*/  FFMA R176, R62, R32.reuse, R107 ;  /* 0x000000203eb07223 */ /* 0x080fe2000000006b */
[----:B------:R-:W-:Y:S01]  /*4ff0*/  LOP3.LUT R0, R0, 0x7c0, RZ, 0xc0, !PT ;  /* 0x000007c000007812 */ /* 0x000fe200078ec0ff */
[-C--:B------:R-:W-:Y:S01]  /*5000*/  FFMA R190, R61, R32.reuse, R190 ;  /* 0x000000203dbe7223 */ /* 0x080fe200000000be */
[-C--:B------:R-:W-:Y:S01]  /*5010*/  FFMA R180, R60, R32.reuse, R105 ;  /* 0x000000203cb47223 */ /* 0x080fe20000000069 */
[----:B------:R-:W-:Y:S01]  /*5020*/  FFMA R200, R59, R32, R200 ;  /* 0x000000203bc87223 */ /* 0x000fe200000000c8 */
[----:B------:R-:W-:Y:S01]  /*5030*/  IADD3 R3, PT, PT, -R3, R0, RZ ;  /* 0x0000000003037210 */ /* 0x000fe20007ffe1ff */
[-C--:B------:R-:W-:Y:S01]  /*5040*/  FFMA R192, R64, R33.reuse, R192 ;  /* 0x0000002140c07223 */ /* 0x080fe200000000c0 */
[-C--:B------:R-:W-:Y:S01]  /*5050*/  FFMA R196, R63, R33.reuse, R196 ;  /* 0x000000213fc47223 */ /* 0x080fe200000000c4 */
[-C--:B------:R-:W-:Y:S01]  /*5060*/  FFMA R184, R62, R33.reuse, R25 ;  /* 0x000000213eb87223 */ /* 0x080fe20000000019 */
[----:B------:R-:W-:Y:S01]  /*5070*/  LOP3.LUT R0, R3, 0x18, R2, 0xf8, !PT ;  /* 0x0000001803007812 */ /* 0x000fe200078ef802 */
[-C--:B------:R-:W-:Y:S01]  /*5080*/  FFMA R202, R61, R33.reuse, R202 ;  /* 0x000000213dca7223 */ /* 0x080fe200000000ca */
[-C--:B------:R-:W-:Y:S01]  /*5090*/  FFMA R188, R60, R33.reuse, R21 ;  /* 0x000000213cbc7223 */ /* 0x080fe20000000015 */
[----:B------:R-:W-:Y:S01]  /*50a0*/  FFMA R206, R59, R33, R206 ;  /* 0x000000213bce7223 */ /* 0x000fe200000000ce */
[----:B------:R-:W-:Y:S01]  /*50b0*/  LEA R0, R0, UR4, 0x2 ;  /* 0x0000000400007c11 */ /* 0x000fe2000f8e10ff */
[-C--:B------:R-:W-:Y:S01]  /*50c0*/  FFMA R194, R64, R34.reuse, R103 ;  /* 0x0000002240c27223 */ /* 0x080fe20000000067 */
[-C--:B------:R-:W-:Y:S01]  /*50d0*/  FFMA R210, R63, R34.reuse, R210 ;  /* 0x000000223fd27223 */ /* 0x080fe200000000d2 */
        /* <DEDUP_REMOVED lines=8> */
[-C--:B------:R-:W-:Y:S01]  /*5160*/  FFMA R116, R61, R35.reuse, R116 ;  /* 0x000000233d747223 */ /* 0x080fe20000000074 */
[-C--:B------:R-:W-:Y:S01]  /*5170*/  FFMA R212, R60, R35.reuse, R85 ;  /* 0x000000233cd47223 */ /* 0x080fe20000000055 */
[----:B------:R-:W-:Y:S01]  /*5180*/  FFMA R104, R59, R35, R104 ;  /* 0x000000233b687223 */ /* 0x000fe20000000068 */
[----:B------:R-:W-:Y:S01]  /*5190*/  LDS.128 R24, [R28+0x2450] ;  /* 0x002450001c187984 */ /* 0x000fe20000000c00 */
[-C--:B------:R-:W-:Y:S01]  /*51a0*/  FFMA R142, R64, R37.reuse, R142 ;  /* 0x00000025408e7223 */ /* 0x080fe2000000008e */
[-C--:B------:R-:W-:Y:S01]  /*51b0*/  FFMA R146, R63, R37.reuse, R146 ;  /* 0x000000253f927223 */ /* 0x080fe20000000092 */
[-C--:B------:R-:W-:Y:S01]  /*51c0*/  FFMA R136, R62, R37.reuse, R121 ;  /* 0x000000253e887223 */ /* 0x080fe20000000079 */
[----:B------:R-:W2:Y:S01]  /*51d0*/  LDS.128 R32, [R0+0x6000] ;  /* 0x0060000000207984 */ /* 0x000ea20000000c00 */
[-C--:B------:R-:W-:Y:S01]  /*51e0*/  FFMA R154, R61, R37.reuse, R154 ;  /* 0x000000253d9a7223 */ /* 0x080fe2000000009a */
[-C--:B------:R-:W-:Y:S01]  /*51f0*/  FFMA R140, R60, R37.reuse, R119 ;  /* 0x000000253c8c7223 */ /* 0x080fe20000000077 */
[----:B------:R-:W-:Y:S01]  /*5200*/  FFMA R158, R59, R37, R158 ;  /* 0x000000253b9e7223 */ /* 0x000fe2000000009e */
[----:B------:R-:W-:Y:S01]  /*5210*/  SHF.R.U32.HI R37, RZ, 0x3, R36 ;  /* 0x00000003ff257819 */ /* 0x000fe20000011624 */
[----:B------:R-:W3:Y:S01]  /*5220*/  LDCU.64 UR14, c[0x0][0x390] ;  /* 0x00007200ff0e77ac */ /* 0x000ee20008000a00 */
[-C--:B------:R-:W-:Y:S01]  /*5230*/  FFMA R224, R64, R29.reuse, R79 ;  /* 0x0000001d40e07223 */ /* 0x080fe2000000004f */
[-C--:B------:R-:W-:Y:S01]  /*5240*/  FFMA R78, R63, R29.reuse, R78 ;  /* 0x0000001d3f4e7223 */ /* 0x080fe2000000004e */
[-C--:B------:R-:W-:Y:S01]  /*5250*/  FFMA R226, R62, R29.reuse, R77 ;  /* 0x0000001d3ee27223 */ /* 0x080fe2000000004d */
[-C--:B------:R-:W-:Y:S01]  /*5260*/  FFMA R76, R61, R29.reuse, R76 ;  /* 0x0000001d3d4c7223 */ /* 0x080fe2000000004c */
[-C--:B------:R-:W-:Y:S01]  /*5270*/  FFMA R228, R60, R29.reuse, R75 ;  /* 0x0000001d3ce47223 */ /* 0x080fe2000000004b */
[----:B------:R-:W-:Y:S01]  /*5280*/  FFMA R74, R59, R29, R74 ;  /* 0x0000001d3b4a7223 */ /* 0x000fe2000000004a */
[----:B------:R-:W-:Y:S01]  /*5290*/  LOP3.LUT R29, R54, 0xff, RZ, 0xc0, !PT ;  /* 0x000000ff361d7812 */ /* 0x000fe200078ec0ff */
[----:B------:R-:W-:-:S02]  /*52a0*/  IMAD R36, R37, 0x28800, R38 ;  /* 0x0002880025247824 */ /* 0x000fc400078e0226 */
[-C--:B------:R-:W-:Y:S01]  /*52b0*/  FFMA R56, R64, R41.reuse, R14 ;  /* 0x0000002940387223 */ /* 0x080fe2000000000e */
[----:B------:R-:W-:Y:S01]  /*52c0*/  FFMA R110, R59, R42, R12 ;  /* 0x0000002a3b6e7223 */ /* 0x000fe2000000000c */
[----:B------:R-:W4:Y:S01]  /*52d0*/  LDS.128 R8, [R28+0x2410] ;  /* 0x002410001c087984 */ /* 0x000f220000000c00 */
[-C--:B------:R-:W-:Y:S01]  /*52e0*/  FFMA R84, R63, R41.reuse, R84 ;  /* 0x000000293f547223 */ /* 0x080fe20000000054 */
[-C--:B------:R-:W-:Y:S01]  /*52f0*/  FFMA R86, R62, R41.reuse, R141 ;  /* 0x000000293e567223 */ /* 0x080fe2000000008d */
[-C--:B------:R-:W-:Y:S01]  /*5300*/  FFMA R88, R61, R41.reuse, R88 ;  /* 0x000000293d587223 */ /* 0x080fe20000000058 */
[----:B------:R-:W5:Y:S01]  /*5310*/  LDS.128 R12, [R28+0x2420] ;  /* 0x002420001c0c7984 */ /* 0x000f620000000c00 */
[-C--:B------:R-:W-:Y:S01]  /*5320*/  FFMA R90, R60, R41.reuse, R139 ;  /* 0x000000293c5a7223 */ /* 0x080fe2000000008b */
[----:B------:R-:W-:Y:S01]  /*5330*/  FFMA R92, R59, R41, R92 ;  /* 0x000000293b5c7223 */ /* 0x000fe2000000005c */
[----:B------:R-:W-:Y:S01]  /*5340*/  IMAD R234, R55, 0x5100, R36 ;  /* 0x0000510037ea7824 */ /* 0x000fe200078e0224 */
[----:B------:R-:W5:Y:S01]  /*5350*/  LDS.128 R16, [R28+0x2430] ;  /* 0x002430001c107984 */ /* 0x000f620000000c00 */
[----:B------:R-:W-:-:S02]  /*5360*/  IMAD R29, R29, 0x1b00, RZ ;  /* 0x00001b001d1d7824 */ /* 0x000fc400078e02ff */
[-C--:B------:R-:W-:Y:S01]  /*5370*/  FFMA R94, R64, R42.reuse, R147 ;  /* 0x0000002a405e7223 */ /* 0x080fe20000000093 */
[-C--:B------:R-:W-:Y:S01]  /*5380*/  FFMA R96, R63, R42.reuse, R96 ;  /* 0x0000002a3f607223 */ /* 0x080fe20000000060 */
[----:B------:R-:W5:Y:S01]  /*5390*/  LDS.128 R20, [R28+0x2440] ;  /* 0x002440001c147984 */ /* 0x000f620000000c00 */
[-C--:B------:R-:W-:Y:S01]  /*53a0*/  FFMA R98, R62, R42.reuse, R137 ;  /* 0x0000002a3e627223 */ /* 0x080fe20000000089 */
[-C--:B------:R-:W-:Y:S01]  /*53b0*/  FFMA R100, R61, R42.reuse, R100 ;  /* 0x0000002a3d647223 */ /* 0x080fe20000000064 */
[----:B------:R-:W-:Y:S01]  /*53c0*/  FFMA R106, R60, R42, R135 ;  /* 0x0000002a3c6a7223 */ /* 0x000fe20000000087 */
[----:B------:R-:W-:Y:S01]  /*53d0*/  LOP3.LUT R41, R43, 0xf0, RZ, 0xc0, !PT ;  /* 0x000000f02b297812 */ /* 0x000fe200078ec0ff */
[-C--:B------:R-:W-:Y:S01]  /*53e0*/  FFMA R172, R64, R39.reuse, R172 ;  /* 0x0000002740ac7223 */ /* 0x080fe200000000ac */
[----:B------:R-:W-:Y:S01]  /*53f0*/  IADD3 R42, PT, PT, R2, 0x4, RZ ;  /* 0x00000004022a7810 */ /* 0x000fe20007ffe0ff */
[-C--:B------:R-:W-:Y:S01]  /*5400*/  FFMA R174, R63, R39.reuse, R174 ;  /* 0x000000273fae7223 */ /* 0x080fe200000000ae */
[----:B------:R-:W-:Y:S01]  /*5410*/  IADD3 R41, P0, P1, R41, R234, R29 ;  /* 0x000000ea29297210 */ /* 0x000fe2000791e01d */
[-C--:B------:R-:W-:Y:S01]  /*5420*/  FFMA R160, R62, R39.reuse, R111 ;  /* 0x000000273ea07223 */ /* 0x080fe2000000006f */
[----:B------:R-:W-:Y:S01]  /*5430*/  LOP3.LUT R42, R3, 0x1c, R42, 0xf8, !PT ;  /* 0x0000001c032a7812 */ /* 0x000fe200078ef82a */
[-C--:B------:R-:W-:Y:S01]  /*5440*/  FFMA R178, R61, R39.reuse, R178 ;  /* 0x000000273db27223 */ /* 0x080fe200000000b2 */
[----:B------:R-:W-:Y:S01]  /*5450*/  IADD3.X R236, PT, PT, RZ, RZ, RZ, P0, P1 ;  /* 0x000000ffffec7210 */ /* 0x000fe200007e24ff */
[-C--:B------:R-:W-:Y:S01]  /*5460*/  FFMA R164, R60, R39.reuse, R109 ;  /* 0x000000273ca47223 */ /* 0x080fe2000000006d */
[----:B---3--:R-:W-:Y:S01]  /*5470*/  LEA R2, P0, R41, UR14, 0x2 ;  /* 0x0000000e29027c11 */ /* 0x008fe2000f8010ff */
[----:B------:R-:W-:Y:S01]  /*5480*/  FFMA R182, R59, R39, R182 ;  /* 0x000000273bb67223 */ /* 0x000fe200000000b6 */
[----:B-1----:R-:W-:Y:S01]  /*5490*/  LEA R4, R42, UR4, 0x2 ;  /* 0x000000042a047c11 */ /* 0x002fe2000f8e10ff */
[-C--:B------:R-:W-:Y:S01]  /*54a0*/  FFMA R230, R64, R30.reuse, R73 ;  /* 0x0000001e40e67223 */ /* 0x080fe20000000049 */
[-C--:B------:R-:W-:Y:S01]  /*54b0*/  FFMA R72, R63, R30.reuse, R72 ;  /* 0x0000001e3f487223 */ /* 0x080fe20000000048 */
[-C--:B------:R-:W-:Y:S01]  /*54c0*/  FFMA R232, R62, R30.reuse, R71 ;  /* 0x0000001e3ee87223 */ /* 0x080fe20000000047 */
[-C--:B------:R-:W-:Y:S01]  /*54d0*/  FFMA R70, R61, R30.reuse, R70 ;  /* 0x0000001e3d467223 */ /* 0x080fe20000000046 */
[-C--:B------:R-:W-:Y:S01]  /*54e0*/  FFMA R54, R60, R30.reuse, R69 ;  /* 0x0000001e3c367223 */ /* 0x080fe20000000045 */
[----:B------:R-:W-:Y:S01]  /*54f0*/  FFMA R30, R59, R30, R68 ;  /* 0x0000001e3b1e7223 */ /* 0x000fe20000000044 */
[----:B------:R-:W1:Y:S01]  /*5500*/  LDS.128 R36, [R0+0x6080] ;  /* 0x0060800000247984 */ /* 0x000e620000000c00 */
[----:B------:R-:W-:Y:S01]  /*5510*/  LOP3.LUT R68, R43, 0xf0, RZ, 0xc0, !PT ;  /* 0x000000f02b447812 */ /* 0x000fe200078ec0ff */
[-C--:B--2---:R-:W-:Y:S01]  /*5520*/  FFMA R53, R25, R32.reuse, R40 ;  /* 0x0000002019357223 */ /* 0x084fe20000000028 */
[----:B------:R-:W-:Y:S01]  /*5530*/  LEA.HI.X R3, R41, UR15, R236, 0x2, P0 ;  /* 0x0000000f29037c11 */ /* 0x000fe200080f14ec */
[-C--:B------:R-:W-:Y:S01]  /*5540*/  FFMA R64, R64, R31.reuse, R67 ;  /* 0x0000001f40407223 */ /* 0x080fe20000000043 */
[----:B------:R-:W2:Y:S01]  /*5550*/  LDS.128 R40, [R4+0x6000] ;  /* 0x0060000004287984 */ /* 0x000ea20000000c00 */
[-C--:B------:R-:W-:Y:S01]  /*5560*/  FFMA R66, R63, R31.reuse, R66 ;  /* 0x0000001f3f427223 */ /* 0x080fe20000000042 */
[-C--:B------:R-:W-:Y:S01]  /*5570*/  FFMA R62, R62, R31.reuse, R65 ;  /* 0x0000001f3e3e7223 */ /* 0x080fe20000000041 */
[-C--:B------:R-:W-:Y:S01]  /*5580*/  FFMA R46, R61, R31.reuse, R46 ;  /* 0x0000001f3d2e7223 */ /* 0x080fe2000000002e */
[-C--:B------:R-:W-:Y:S01]  /*5590*/  FFMA R60, R60, R31.reuse, R45 ;  /* 0x0000001f3c3c7223 */ /* 0x080fe2000000002d */
[----:B------:R-:W-:Y:S01]  /*55a0*/  FFMA R44, R59, R31, R44 ;  /* 0x0000001f3b2c7223 */ /* 0x000fe2000000002c */
[-C--:B------:R-:W-:Y:S01]  /*55b0*/  FFMA R31, R5, R32.reuse, R50 ;  /* 0x00000020051f7223 */ /* 0x080fe20000000032 */
[-C--:B----4-:R-:W-:Y:S01]  /*55c0*/  FFMA R45, R9, R32.reuse, R108 ;  /* 0x00000020092d7223 */ /* 0x090fe2000000006c */
[-C--:B-----5:R-:W-:Y:S01]  /*55d0*/  FFMA R47, R13, R32.reuse, R52 ;  /* 0x000000200d2f7223 */ /* 0x0a0fe20000000034 */
[-C--:B------:R-:W-:Y:S01]  /*55e0*/  FFMA R49, R17, R32.reuse, R112 ;  /* 0x0000002011317223 */ /* 0x080fe20000000070 */
[-C--:B------:R-:W-:Y:S01]  /*55f0*/  FFMA R56, R5, R33.reuse, R56 ;  /* 0x0000002105387223 */ /* 0x080fe20000000038 */
[-C--:B------:R-:W-:Y:S01]  /*5600*/  FFMA R55, R9, R33.reuse, R84 ;  /* 0x0000002109377223 */ /* 0x080fe20000000054 */
        /* <DEDUP_REMOVED lines=17> */
[----:B------:R-:W-:Y:S01]  /*5720*/  IADD3 R29, PT, PT, R68, R234, R29 ;  /* 0x000000ea441d7210 */ /* 0x000fe20007ffe01d */
[----:B------:R-:W3:Y:S01]  /*5730*/  LDS.128 R32, [R4+0x6080] ;  /* 0x0060800004207984 */ /* 0x000ee20000000c00 */
        /* <DEDUP_REMOVED lines=50> */
[----:B------:R-:W2:Y:S01]  /*5a60*/  LDS.128 R40, [R0+0x6380] ;  /* 0x0063800000287984 */ /* 0x000ea20000000c00 */
        /* <DEDUP_REMOVED lines=23> */
[----:B-1----:R-:W-:Y:S01]  /*5be0*/  FFMA R31, R36, R6, R31 ;  /* 0x00000006241f7223 */ /* 0x002fe2000000001f */
        /* <DEDUP_REMOVED lines=24> */
[----:B--2---:R-:W-:Y:S01]  /*5d70*/  FFMA R87, R40, R6, R87 ;  /* 0x0000000628577223 */ /* 0x004fe20000000057 */
[----:B------:R-:W2:Y:S01]  /*5d80*/  LDS.128 R36, [R4+0x6380] ;  /* 0x0063800004247984 */ /* 0x000ea20000000c00 */
        /* <DEDUP_REMOVED lines=48> */
[-C--:B--2---:R-:W-:Y:S01]  /*6090*/  FFMA R164, R10, R36.reuse, R177 ;  /* 0x000000240aa47223 */ /* 0x084fe200000000b1 */
        /* <DEDUP_REMOVED lines=24> */
[-C--:B-1----:R-:W-:Y:S01]  /*6220*/  FFMA R9, R15, R40.reuse, R12 ;  /* 0x000000280f097223 */ /* 0x082fe2000000000c */
[-C--:B------:R-:W-:Y:S01]  /*6230*/  FFMA R13, R19, R40.reuse, R16 ;  /* 0x00000028130d7223 */ /* 0x080fe20000000010 */
[-C--:B------:R-:W-:Y:S01]  /*6240*/  FFMA R17, R23, R40.reuse, R20 ;  /* 0x0000002817117223 */ /* 0x080fe20000000014 */
[----:B------:R-:W1:Y:S01]  /*6250*/  LDS.128 R36, [R4+0x6600] ;  /* 0x0066000004247984 */ /* 0x000e620000000c00 */
        /* <DEDUP_REMOVED lines=21> */
[----:B------:R-:W-:Y:S01]  /*63b0*/  LDS R49, [R28] ;  /* 0x000000001c317984 */ /* 0x000fe20000000800 */
[-C--:B--2---:R-:W-:Y:S01]  /*63c0*/  FFMA R212, R32, R7.reuse, R87 ;  /* 0x0000000720d47223 */ /* 0x084fe20000000057 */
[-C--:B------:R-:W-:Y:S01]  /*63d0*/  FFMA R222, R34, R7.reuse, R109 ;  /* 0x0000000722de7223 */ /* 0x080fe2000000006d */
[-C--:B------:R-:W-:Y:S01]  /*63e0*/  FFMA R214, R11, R32.reuse, R78 ;  /* 0x000000200bd67223 */ /* 0x080fe2000000004e */
[----:B------:R-:W-:Y:S01]  /*63f0*/  LDS R5, [R28+0x10] ;  /* 0x000010001c057984 */ /* 0x000fe20000000800 */
[-C--:B------:R-:W-:Y:S01]  /*6400*/  FFMA R87, R15, R32.reuse, R80 ;  /* 0x000000200f577223 */ /* 0x080fe20000000050 */
[-C--:B------:R-:W-:Y:S01]  /*6410*/  FFMA R101, R19, R32.reuse, R82 ;  /* 0x0000002013657223 */ /* 0x080fe20000000052 */
[-C--:B------:R-:W-:Y:S01]  /*6420*/  FFMA R103, R23, R32.reuse, R84 ;  /* 0x0000002017677223 */ /* 0x080fe20000000054 */
[----:B------:R-:W-:Y:S01]  /*6430*/  LDS R30, [R28+0x20] ;  /* 0x000020001c1e7984 */ /* 0x000fe20000000800 */
[----:B------:R-:W-:Y:S01]  /*6440*/  FFMA R216, R27, R32, R86 ;  /* 0x000000201bd87223 */ /* 0x000fe20000000056 */
[----:B------:R-:W-:Y:S01]  /*6450*/  FFMA R142, R33, R7, R142 ;  /* 0x00000007218e7223 */ /* 0x000fe2000000008e */
[-C--:B------:R-:W-:Y:S01]  /*6460*/  FFMA R218, R11, R33.reuse, R88 ;  /* 0x000000210bda7223 */ /* 0x080fe20000000058 */
[----:B------:R-:W-:Y:S01]  /*6470*/  LDS R6, [R28+0x30] ;  /* 0x000030001c067984 */ /* 0x000fe20000000800 */
[-C--:B------:R-:W-:Y:S01]  /*6480*/  FFMA R105, R15, R33.reuse, R90 ;  /* 0x000000210f697223 */ /* 0x080fe2000000005a */
[-C--:B------:R-:W-:Y:S01]  /*6490*/  FFMA R107, R19, R33.reuse, R92 ;  /* 0x00000021136b7223 */ /* 0x080fe2000000005c */
[-C--:B------:R-:W-:Y:S01]  /*64a0*/  FFMA R111, R23, R33.reuse, R94 ;  /* 0x00000021176f7223 */ /* 0x080fe2000000005e */
[----:B------:R-:W2:Y:S01]  /*64b0*/  LDS.128 R40, [R0+0x2d00] ;  /* 0x002d000000287984 */ /* 0x000ea20000000c00 */
[----:B------:R-:W-:Y:S01]  /*64c0*/  FFMA R220, R27, R33, R96 ;  /* 0x000000211bdc7223 */ /* 0x000fe20000000060 */
[-C--:B------:R-:W-:Y:S01]  /*64d0*/  FFMA R226, R11, R34.reuse, R98 ;  /* 0x000000220be27223 */ /* 0x080fe20000000062 */
[-C--:B------:R-:W-:Y:S01]  /*64e0*/  FFMA R109, R15, R34.reuse, R100 ;  /* 0x000000220f6d7223 */ /* 0x080fe20000000064 */
[----:B------:R-:W3:Y:S01]  /*64f0*/  LDS R48, [R28+0x40] ;  /* 0x000040001c307984 */ /* 0x000ee20000000800 */
[-C--:B------:R-:W-:Y:S01]  /*6500*/  FFMA R113, R19, R34.reuse, R102 ;  /* 0x0000002213717223 */ /* 0x080fe20000000066 */
[-C--:B------:R-:W-:Y:S01]  /*6510*/  FFMA R115, R23, R34.reuse, R104 ;  /* 0x0000002217737223 */ /* 0x080fe20000000068 */
[----:B------:R-:W-:Y:S01]  /*6520*/  FFMA R228, R27, R34, R106 ;  /* 0x000000221be47223 */ /* 0x000fe2000000006a */
[----:B------:R-:W4:Y:S01]  /*6530*/  LDS R31, [R28+0x50] ;  /* 0x000050001c1f7984 */ /* 0x000f220000000800 */
[----:B------:R-:W-:Y:S01]  /*6540*/  FFMA R172, R35, R7, R172 ;  /* 0x0000000723ac7223 */ /* 0x000fe200000000ac */
[-C--:B------:R-:W-:Y:S01]  /*6550*/  FFMA R230, R11, R35.reuse, R108 ;  /* 0x000000230be67223 */ /* 0x080fe2000000006c */
[-C--:B------:R-:W-:Y:S01]  /*6560*/  FFMA R117, R15, R35.reuse, R110 ;  /* 0x000000230f757223 */ /* 0x080fe2000000006e */
[-C--:B------:R-:W-:Y:S01]  /*6570*/  FFMA R119, R19, R35.reuse, R112 ;  /* 0x0000002313777223 */ /* 0x080fe20000000070 */
[-C--:B------:R-:W-:Y:S01]  /*6580*/  FFMA R121, R23, R35.reuse, R114 ;  /* 0x0000002317797223 */ /* 0x080fe20000000072 */
[----:B------:R-:W-:Y:S01]  /*6590*/  FFMA R232, R27, R35, R116 ;  /* 0x000000231be87223 */ /* 0x000fe20000000074 */
[----:B------:R-:W5:Y:S01]  /*65a0*/  LDS.128 R44, [R4+0x6680] ;  /* 0x00668000042c7984 */ /* 0x000f620000000c00 */
[----:B-1----:R-:W-:Y:S01]  /*65b0*/  FFMA R129, R15, R37, R132 ;  /* 0x000000250f817223 */ /* 0x002fe20000000084 */
[----:B------:R-:W-:Y:S01]  /*65c0*/  FFMA R234, R36, R7, R131 ;  /* 0x0000000724ea7223 */ /* 0x000fe20000000083 */
[----:B------:R-:W-:Y:S01]  /*65d0*/  FFMA R125, R19, R36, R122 ;  /* 0x00000024137d7223 */ /* 0x000fe2000000007a */
[----:B------:R-:W1:Y:S01]  /*65e0*/  LDS.128 R32, [R0+0x2d80] ;  /* 0x002d800000207984 */ /* 0x000e620000000c00 */
        /* <DEDUP_REMOVED lines=18> */
[----:B------:R-:W-:Y:S01]  /*6710*/  FFMA R131, R19, R37, R134 ;  /* 0x0000002513837223 */ /* 0x000fe20000000086 */
[----:B------:R-:W-:Y:S01]  /*6720*/  FFMA R50, R38, R7, R153 ;  /* 0x0000000726327223 */ /* 0x000fe20000000099 */
[----:B------:R-:W-:Y:S01]  /*6730*/  FFMA R60, R27, R39, R162 ;  /* 0x000000271b3c7223 */ /* 0x000fe200000000a2 */
[-C--:B--2---:R-:W-:Y:S01]  /*6740*/  FFMA R84, R49, R40.reuse, R200 ;  /* 0x0000002831547223 */ /* 0x084fe200000000c8 */
[-C--:B------:R-:W-:Y:S01]  /*6750*/  FFMA R136, R5, R40.reuse, R8 ;  /* 0x0000002805887223 */ /* 0x080fe20000000008 */
[-C--:B------:R-:W-:Y:S01]  /*6760*/  FFMA R138, R30, R40.reuse, R9 ;  /* 0x000000281e8a7223 */ /* 0x080fe20000000009 */
[-C--:B------:R-:W-:Y:S01]  /*6770*/  FFMA R140, R6, R40.reuse, R13 ;  /* 0x00000028068c7223 */ /* 0x080fe2000000000d */
[-C--:B---3--:R-:W-:Y:S01]  /*6780*/  FFMA R144, R48, R40.reuse, R17 ;  /* 0x0000002830907223 */ /* 0x088fe20000000011 */
[-C--:B------:R-:W-:Y:S01]  /*6790*/  FFMA R86, R49, R41.reuse, R12 ;  /* 0x0000002931567223 */ /* 0x080fe2000000000c */
[-C--:B------:R-:W-:Y:S01]  /*67a0*/  FFMA R88, R5, R41.reuse, R16 ;  /* 0x0000002905587223 */ /* 0x080fe20000000010 */
[C---:B----4-:R-:W-:Y:S01]  /*67b0*/  FFMA R146, R31.reuse, R40, R24 ;  /* 0x000000281f927223 */ /* 0x050fe20000000018 */
        /* <DEDUP_REMOVED lines=17> */
[----:B-----5:R-:W-:Y:S01]  /*68d0*/  FFMA R62, R44, R7, R175 ;  /* 0x000000072c3e7223 */ /* 0x020fe200000000af */
[-C--:B------:R-:W-:Y:S01]  /*68e0*/  FFMA R64, R11, R44.reuse, R164 ;  /* 0x0000002c0b407223 */ /* 0x080fe200000000a4 */
[----:B------:R-:W-:Y:S01]  /*68f0*/  FFMA R63, R15, R44, R166 ;  /* 0x0000002c0f3f7223 */ /* 0x000fe200000000a6 */
[----:B------:R-:W3:Y:S01]  /*6900*/  LDS.128 R40, [R4+0x2d80] ;  /* 0x002d800004287984 */ /* 0x000ee20000000c00 */
[----:B------:R-:W-:-:S04]  /*6910*/  DEPBAR.LE SB0, 0x1 ;  /* 0x000080400000791a */ /* 0x000fc80000000000 */
[-C--:B------:R-:W-:Y:S01]  /*6920*/  FFMA R65, R19, R44.reuse, R168 ;  /* 0x0000002c13417223 */ /* 0x080fe200000000a8 */
[-C--:B------:R-:W-:Y:S01]  /*6930*/  FFMA R67, R23, R44.reuse, R170 ;  /* 0x0000002c17437223 */ /* 0x080fe200000000aa */
[-C--:B------:R-:W-:Y:S01]  /*6940*/  FFMA R66, R45, R7.reuse, R224 ;  /* 0x000000072d427223 */ /* 0x080fe200000000e0 */
[-C--:B------:R-:W-:Y:S01]  /*6950*/  FFMA R74, R46, R7.reuse, R197 ;  /* 0x000000072e4a7223 */ /* 0x080fe200000000c5 */
[----:B------:R-:W-:Y:S01]  /*6960*/  FFMA R80, R47, R7, R198 ;  /* 0x000000072f507223 */ /* 0x000fe200000000c6 */
[----:B-1----:R-:W-:Y:S01]  /*6970*/  FFMA R100, R49, R33, R142 ;  /* 0x0000002131647223 */ /* 0x002fe2000000008e */
        /* <DEDUP_REMOVED lines=12> */
[----:B------:R-:W-:Y:S01]  /*6a40*/  BAR.SYNC.DEFER_BLOCKING 0x0 ;  /* 0x0000000000007b1d */ /* 0x000fe20000010000 */
        /* <DEDUP_REMOVED lines=26> */
[C---:B------:R-:W-:Y:S01]  /*6bf0*/  FFMA R232, R31.reuse, R35, R232 ;  /* 0x000000231fe87223 */ /* 0x040fe200000000e8 */
[----:B------:R-:W-:Y:S01]  /*6c00*/  LDS.128 R8, [R28+0x10] ;  /* 0x000010001c087984 */ /* 0x000fe20000000c00 */
[-C--:B--2---:R-:W-:Y:S01]  /*6c10*/  FFMA R180, R31, R36.reuse, R128 ;  /* 0x000000241fb47223 */ /* 0x084fe20000000080 */
[-C--:B------:R-:W-:Y:S01]  /*6c20*/  FFMA R124, R5, R37.reuse, R130 ;  /* 0x00000025057c7223 */ /* 0x080fe20000000082 */
[-C--:B------:R-:W-:Y:S01]  /*6c30*/  FFMA R174, R30, R36.reuse, R123 ;  /* 0x000000241eae7223 */ /* 0x080fe2000000007b */
[----:B------:R-:W-:Y:S01]  /*6c40*/  LDS.128 R32, [R28+0x20] ;  /* 0x000020001c207984 */ /* 0x000fe20000000c00 */
[-C--:B------:R-:W-:Y:S01]  /*6c50*/  FFMA R176, R6, R36.reuse, R125 ;  /* 0x0000002406b07223 */ /* 0x080fe2000000007d */
[----:B------:R-:W-:Y:S01]  /*6c60*/  FFMA R178, R48, R36, R127 ;  /* 0x0000002430b27223 */ /* 0x000fe2000000007f */
        /* <DEDUP_REMOVED lines=9> */
[----:B------:R-:W1:Y:S01]  /*6d00*/  LDS.128 R44, [R0+0x3000] ;  /* 0x00300000002c7984 */ /* 0x000e620000000c00 */
[-C--:B------:R-:W-:Y:S01]  /*6d10*/  FFMA R190, R6, R39.reuse, R59 ;  /* 0x0000002706be7223 */ /* 0x080fe2000000003b */
[----:B------:R-:W-:Y:S01]  /*6d20*/  FFMA R192, R48, R39, R61 ;  /* 0x0000002730c07223 */ /* 0x000fe2000000003d */
[-C--:B---3--:R-:W-:Y:S01]  /*6d30*/  FFMA R194, R30, R40.reuse, R63 ;  /* 0x000000281ec27223 */ /* 0x088fe2000000003f */
[----:B------:R-:W2:Y:S01]  /*6d40*/  LDS.128 R16, [R28+0x50] ;  /* 0x000050001c107984 */ /* 0x000ea20000000c00 */
[-C--:B------:R-:W-:Y:S01]  /*6d50*/  FFMA R196, R6, R40.reuse, R65 ;  /* 0x0000002806c47223 */ /* 0x080fe20000000041 */
[----:B------:R-:W-:Y:S01]  /*6d60*/  FFMA R198, R48, R40, R67 ;  /* 0x0000002830c67223 */ /* 0x000fe20000000043 */
[-C--:B------:R-:W-:Y:S01]  /*6d70*/  FFMA R200, R30, R41.reuse, R69 ;  /* 0x000000291ec87223 */ /* 0x080fe20000000045 */
[----:B------:R-:W3:Y:S01]  /*6d80*/  LDS.128 R12, [R28] ;  /* 0x000000001c0c7984 */ /* 0x000ee20000000c00 */
[-C--:B------:R-:W-:Y:S01]  /*6d90*/  FFMA R202, R6, R41.reuse, R71 ;  /* 0x0000002906ca7223 */ /* 0x080fe20000000047 */
[----:B------:R-:W-:Y:S01]  /*6da0*/  FFMA R212, R48, R41, R73 ;  /* 0x0000002930d47223 */ /* 0x000fe20000000049 */
[-C--:B------:R-:W-:Y:S01]  /*6db0*/  FFMA R218, R30, R42.reuse, R75 ;  /* 0x0000002a1eda7223 */ /* 0x080fe2000000004b */
[-C--:B------:R-:W-:Y:S01]  /*6dc0*/  FFMA R220, R6, R42.reuse, R77 ;  /* 0x0000002a06dc7223 */ /* 0x080fe2000000004d */
[----:B------:R-:W-:Y:S01]  /*6dd0*/  FFMA R222, R48, R42, R79 ;  /* 0x0000002a30de7223 */ /* 0x000fe2000000004f */
[-C--:B------:R-:W-:Y:S01]  /*6de0*/  FFMA R234, R49, R36.reuse, R234 ;  /* 0x0000002431ea7223 */ /* 0x080fe200000000ea */
[----:B------:R-:W-:Y:S01]  /*6df0*/  FFMA R236, R5, R36, R236 ;  /* 0x0000002405ec7223 */ /* 0x000fe200000000ec */
[-C--:B------:R-:W-:Y:S01]  /*6e00*/  FFMA R122, R49, R37.reuse, R122 ;  /* 0x00000025317a7223 */ /* 0x080fe2000000007a */
[----:B------:R-:W-:Y:S01]  /*6e10*/  FFMA R132, R31, R37, R132 ;  /* 0x000000251f847223 */ /* 0x000fe20000000084 */
[-C--:B------:R-:W-:Y:S01]  /*6e20*/  FFMA R50, R49, R38.reuse, R50 ;  /* 0x0000002631327223 */ /* 0x080fe20000000032 */
        /* <DEDUP_REMOVED lines=20> */
[----:B------:R-:W4:Y:S01]  /*6f70*/  LDS.128 R36, [R0+0x3080] ;  /* 0x0030800000247984 */ /* 0x000f220000000c00 */
[-C--:B-1----:R-:W-:Y:S01]  /*6f80*/  FFMA R7, R9, R44.reuse, R136 ;  /* 0x0000002c09077223 */ /* 0x082fe20000000088 */
[-C--:B------:R-:W-:Y:S01]  /*6f90*/  FFMA R31, R33, R44.reuse, R138 ;  /* 0x0000002c211f7223 */ /* 0x080fe2000000008a */
[-C--:B------:R-:W-:Y:S01]  /*6fa0*/  FFMA R49, R25, R44.reuse, R140 ;  /* 0x0000002c19317223 */ /* 0x080fe2000000008c */
[-C--:B------:R-:W-:Y:S01]  /*6fb0*/  FFMA R51, R21, R44.reuse, R144 ;  /* 0x0000002c15337223 */ /* 0x080fe20000000090 */
[-C--:B--2---:R-:W-:Y:S01]  /*6fc0*/  FFMA R53, R17, R44.reuse, R146 ;  /* 0x0000002c11357223 */ /* 0x084fe20000000092 */
[-C--:B------:R-:W-:Y:S01]  /*6fd0*/  FFMA R55, R9, R45.reuse, R88 ;  /* 0x0000002d09377223 */ /* 0x080fe20000000058 */
[-C--:B------:R-:W-:Y:S01]  /*6fe0*/  FFMA R57, R33, R45.reuse, R90 ;  /* 0x0000002d21397223 */ /* 0x080fe2000000005a */
[-C--:B------:R-:W-:Y:S01]  /*6ff0*/  FFMA R59, R25, R45.reuse, R92 ;  /* 0x0000002d193b7223 */ /* 0x080fe2000000005c */
[----:B---3--:R-:W-:Y:S01]  /*7000*/  FFMA R5, R13, R44, R84 ;  /* 0x0000002c0d057223 */ /* 0x008fe20000000054 */
        /* <DEDUP_REMOVED lines=15> */
[----:B------:R-:W1:Y:S04]  /*7100*/  LDS.128 R40, [R4+0x3000] ;  /* 0x0030000004287984 */ /* 0x000e680000000c00 */
[----:B------:R-:W2:Y:S01]  /*7110*/  LDS.128 R44, [R4+0x3080] ;  /* 0x00308000042c7984 */ /* 0x000ea20000000c00 */
[-C--:B----4-:R-:W-:Y:S01]  /*7120*/  FFMA R85, R13, R36.reuse, R85 ;  /* 0x000000240d557223 */ /* 0x090fe20000000055 */
        /* <DEDUP_REMOVED lines=44> */
[-C--:B--2---:R-:W-:Y:S01]  /*73f0*/  FFMA R177, R9, R44.reuse, R64 ;  /* 0x0000002c09b17223 */ /* 0x084fe20000000040 */
        /* <DEDUP_REMOVED lines=17> */
[C---:B------:R-:W-:Y:S01]  /*7510*/  FFMA R56, R13.reuse, R43, R56 ;  /* 0x0000002b0d387223 */ /* 0x040fe20000000038 */
        /* <DEDUP_REMOVED lines=9> */
[----:B------:R-:W2:Y:S01]  /*75b0*/  LDS.128 R40, [R0+0x3380] ;  /* 0x0033800000287984 */ /* 0x000ea20000000c00 */
[----:B-1----:R-:W-:Y:S01]  /*75c0*/  FFMA R5, R36, R14, R5 ;  /* 0x0000000e24057223 */ /* 0x002fe20000000005 */
[-C--:B------:R-:W-:Y:S01]  /*75d0*/  FFMA R6, R10, R36.reuse, R7 ;  /* 0x000000240a067223 */ /* 0x080fe20000000007 */
[-C--:B------:R-:W-:Y:S01]  /*75e0*/  FFMA R8, R34, R36.reuse, R31 ;  /* 0x0000002422087223 */ /* 0x080fe2000000001f */
[----:B------:R-:W1:Y:S01]  /*75f0*/  LDS.128 R44, [R4+0x3300] ;  /* 0x00330000042c7984 */ /* 0x000e620000000c00 */
        /* <DEDUP_REMOVED lines=21> */
[----:B------:R-:W-:Y:S04]  /*7750*/  LDS R7, [R28+0x920] ;  /* 0x000920001c077984 */ /* 0x000fe80000000800 */
[----:B------:R-:W3:Y:S04]  /*7760*/  LDS.128 R36, [R4+0x3380] ;  /* 0x0033800004247984 */ /* 0x000ee80000000c00 */
[----:B------:R-:W-:Y:S01]  /*7770*/  LDS R31, [R28+0x930] ;  /* 0x000930001c1f7984 */ /* 0x000fe20000000800 */
        /* <DEDUP_REMOVED lines=73> */
[----:B------:R-:W-:-:S02]  /*7c10*/  FFMA R18, R18, R39, R17 ;  /* 0x0000002712127223 */ /* 0x000fc40000000011 */
[----:B------:R-:W3:Y:S01]  /*7c20*/  LDS.128 R36, [R4+0x3600] ;  /* 0x0036000004247984 */ /* 0x000ee20000000c00 */
[-C--:B-1----:R-:W-:Y:S01]  /*7c30*/  FFMA R13, R23, R40.reuse, R16 ;  /* 0x00000028170d7223 */ /* 0x082fe20000000010 */
[-C--:B------:R-:W-:Y:S01]  /*7c40*/  FFMA R17, R19, R40.reuse, R20 ;  /* 0x0000002813117223 */ /* 0x080fe20000000014 */
[-C--:B------:R-:W-:Y:S01]  /*7c50*/  FFMA R9, R40, R15.reuse, R5 ;  /* 0x0000000f28097223 */ /* 0x080fe20000000005 */
[----:B------:R-:W-:Y:S01]  /*7c60*/  FFMA R202, R11, R40, R6 ;  /* 0x000000280bca7223 */ /* 0x000fe20000000006 */
[----:B--2---:R-:W-:Y:S01]  /*7c70*/  FFMA R115, R47, R15, R172 ;  /* 0x0000000f2f737223 */ /* 0x004fe200000000ac */
[----:B------:R-:W-:Y:S01]  /*7c80*/  FFMA R16, R35, R41, R30 ;  /* 0x0000002923107223 */ /* 0x000fe2000000001e */
[C---:B------:R-:W-:Y:S01]  /*7c90*/  FFMA R20, R11.reuse, R42, R52 ;  /* 0x0000002a0b147223 */ /* 0x040fe20000000034 */
        /* <DEDUP_REMOVED lines=23> */
[----:B------:R-:W-:Y:S01]  /*7e10*/  LDS R30, [R28+0x900] ;  /* 0x000900001c1e7984 */ /* 0x000fe20000000800 */
[-C--:B------:R-:W-:Y:S01]  /*7e20*/  FFMA R25, R23, R41.reuse, R48 ;  /* 0x0000002917197223 */ /* 0x080fe20000000030 */
[----:B------:R-:W-:Y:S01]  /*7e30*/  FFMA R33, R19, R41, R50 ;  /* 0x0000002913217223 */ /* 0x000fe20000000032 */
[-C--:B------:R-:W-:Y:S01]  /*7e40*/  FFMA R8, R35, R40.reuse, R8 ;  /* 0x0000002823087223 */ /* 0x080fe20000000008 */
[----:B------:R-:W-:Y:S01]  /*7e50*/  LDS R5, [R28+0x910] ;  /* 0x000910001c057984 */ /* 0x000fe20000000800 */
[----:B------:R-:W-:Y:S01]  /*7e60*/  FFMA R12, R27, R40, R12 ;  /* 0x000000281b0c7223 */ /* 0x000fe2000000000c */
[----:B------:R-:W-:Y:S01]  /*7e70*/  FFMA R21, R41, R15, R86 ;  /* 0x0000000f29157223 */ /* 0x000fe20000000056 */
[-C--:B------:R-:W-:Y:S01]  /*7e80*/  FFMA R24, R11, R41.reuse, R24 ;  /* 0x000000290b187223 */ /* 0x080fe20000000018 */
[----:B------:R-:W1:Y:S01]  /*7e90*/  LDS.128 R44, [R0+0x3900] ;  /* 0x00390000002c7984 */ /* 0x000e620000000c00 */
[----:B------:R-:W-:Y:S01]  /*7ea0*/  FFMA R32, R27, R41, R32 ;  /* 0x000000291b207223 */ /* 0x000fe20000000020 */
[-C--:B------:R-:W-:Y:S01]  /*7eb0*/  FFMA R87, R42, R15.reuse, R65 ;  /* 0x0000000f2a577223 */ /* 0x080fe20000000041 */
[-C--:B------:R-:W-:Y:S01]  /*7ec0*/  FFMA R204, R35, R42.reuse, R54 ;  /* 0x0000002a23cc7223 */ /* 0x080fe20000000036 */
[----:B------:R-:W2:Y:S01]  /*7ed0*/  LDS R6, [R28+0x940] ;  /* 0x000940001c067984 */ /* 0x000ea20000000800 */
[-C--:B------:R-:W-:Y:S01]  /*7ee0*/  FFMA R206, R27, R42.reuse, R58 ;  /* 0x0000002a1bce7223 */ /* 0x080fe2000000003a */
[-C--:B------:R-:W-:Y:S01]  /*7ef0*/  FFMA R89, R23, R42.reuse, R60 ;  /* 0x0000002a17597223 */ /* 0x080fe2000000003c */
[----:B------:R-:W-:Y:S01]  /*7f00*/  FFMA R91, R19, R42, R62 ;  /* 0x0000002a135b7223 */ /* 0x000fe2000000003e */
[----:B------:R-:W4:Y:S01]  /*7f10*/  LDS R52, [R28+0x950] ;  /* 0x000950001c347984 */ /* 0x000f220000000800 */
[----:B------:R-:W-:Y:S01]  /*7f20*/  FFMA R93, R43, R15, R98 ;  /* 0x0000000f2b5d7223 */ /* 0x000fe20000000062 */
[-C--:B------:R-:W-:Y:S01]  /*7f30*/  FFMA R208, R11, R43.reuse, R64 ;  /* 0x0000002b0bd07223 */ /* 0x080fe20000000040 */
[-C--:B------:R-:W-:Y:S01]  /*7f40*/  FFMA R210, R35, R43.reuse, R68 ;  /* 0x0000002b23d27223 */ /* 0x080fe20000000044 */
[----:B------:R-:W5:Y:S01]  /*7f50*/  LDS.128 R48, [R4+0x3680] ;  /* 0x0036800004307984 */ /* 0x000f620000000c00 */
        /* <DEDUP_REMOVED lines=27> */
[----:B------:R-:W-:Y:S01]  /*8110*/  LDS.128 R40, [R0+0x3980] ;  /* 0x0039800000287984 */ /* 0x000fe20000000c00 */
[-C--:B-1----:R-:W-:Y:S01]  /*8120*/  FFMA R86, R30, R44.reuse, R9 ;  /* 0x0000002c1e567223 */ /* 0x082fe20000000009 */
[-C--:B------:R-:W-:Y:S01]  /*8130*/  FFMA R202, R5, R44.reuse, R202 ;  /* 0x0000002c05ca7223 */ /* 0x080fe200000000ca */
[-C--:B------:R-:W-:Y:S01]  /*8140*/  FFMA R142, R7, R44.reuse, R8 ;  /* 0x0000002c078e7223 */ /* 0x080fe20000000008 */
[----:B------:R-:W1:Y:S01]  /*8150*/  LDS.128 R36, [R4+0x3900] ;  /* 0x0039000004247984 */ /* 0x000e620000000c00 */
[-C--:B------:R-:W-:Y:S01]  /*8160*/  FFMA R144, R31, R44.reuse, R12 ;  /* 0x0000002c1f907223 */ /* 0x080fe2000000000c */
[-C--:B--2---:R-:W-:Y:S01]  /*8170*/  FFMA R146, R6, R44.reuse, R13 ;  /* 0x0000002c06927223 */ /* 0x084fe2000000000d */
[-C--:B------:R-:W-:Y:S01]  /*8180*/  FFMA R88, R30, R45.reuse, R21 ;  /* 0x0000002d1e587223 */ /* 0x080fe20000000015 */
[----:B----4-:R-:W-:Y:S01]  /*8190*/  FFMA R148, R52, R44, R17 ;  /* 0x0000002c34947223 */ /* 0x010fe20000000011 */
        /* <DEDUP_REMOVED lines=17> */
[----:B-----5:R-:W-:Y:S01]  /*82b0*/  FFMA R65, R48, R15, R175 ;  /* 0x0000000f30417223 */ /* 0x020fe200000000af */
[----:B------:R-:W2:Y:S01]  /*82c0*/  LDS.128 R44, [R4+0x3980] ;  /* 0x00398000042c7984 */ /* 0x000ea20000000c00 */
[----:B------:R-:W-:-:S04]  /*82d0*/  DEPBAR.LE SB0, 0x0 ;  /* 0x000080000000791a */ /* 0x000fc80000000000 */
        /* <DEDUP_REMOVED lines=16> */
[----:B------:R-:W-:Y:S01]  /*83e0*/  FFMA R49, R19, R49, R190 ;  /* 0x0000003113317223 */ /* 0x000fe200000000be */
[----:B------:R-:W-:Y:S01]  /*83f0*/  FFMA R81, R51, R15, R14 ;  /* 0x0000000f33517223 */ /* 0x000fe2000000000e */
[----:B------:R-:W-:Y:S01]  /*8400*/  BAR.SYNC.DEFER_BLOCKING 0x0 ;  /* 0x0000000000007b1d */ /* 0x000fe20000010000 */
[-C--:B------:R-:W-:Y:S01]  /*8410*/  FFMA R50, R11, R51.reuse, R10 ;  /* 0x000000330b327223 */ /* 0x080fe2000000000a */
[-C--:B------:R-:W-:Y:S01]  /*8420*/  FFMA R82, R35, R51.reuse, R34 ;  /* 0x0000003323527223 */ /* 0x080fe20000000022 */
[-C--:B------:R-:W-:Y:S01]  /*8430*/  FFMA R84, R27, R51.reuse, R26 ;  /* 0x000000331b547223 */ /* 0x080fe2000000001a */
[-C--:B------:R-:W-:Y:S01]  /*8440*/  FFMA R83, R23, R51.reuse, R22 ;  /* 0x0000003317537223 */ /* 0x080fe20000000016 */
[----:B------:R-:W-:Y:S01]  /*8450*/  FFMA R51, R19, R51, R18 ;  /* 0x0000003313337223 */ /* 0x000fe20000000012 */
[-C--:B-1----:R-:W-:Y:S01]  /*8460*/  FFMA R178, R5, R36.reuse, R126 ;  /* 0x0000002405b27223 */ /* 0x082fe2000000007e */
        /* <DEDUP_REMOVED lines=13> */
[CC--:B------:R-:W-:Y:S01]  /*8540*/  FFMA R218, R31.reuse, R40.reuse, R218 ;  /* 0x000000281fda7223 */ /* 0x0c0fe200000000da */
        /* <DEDUP_REMOVED lines=27> */
[-C--:B--2---:R-:W-:Y:S01]  /*8700*/  FFMA R194, R30, R44.reuse, R65 ;  /* 0x0000002c1ec27223 */ /* 0x084fe20000000041 */
        /* <DEDUP_REMOVED lines=23> */
[-C--:B------:R-:W-:Y:S01]  /*8880*/  FFMA R82, R7, R47.reuse, R82 ;  /* 0x0000002f07527223 */ /* 0x080fe20000000052 */
[----:B------:R-:W1:Y:S01]  /*8890*/  LDS.128 R40, [R0+0x3c00] ;  /* 0x003c000000287984 */ /* 0x000e620000000c00 */
[-C--:B------:R-:W-:Y:S01]  /*88a0*/  FFMA R84, R31, R47.reuse, R84 ;  /* 0x0000002f1f547223 */ /* 0x080fe20000000054 */
[-C--:B------:R-:W-:Y:S01]  /*88b0*/  FFMA R6, R6, R47.reuse, R83 ;  /* 0x0000002f06067223 */ /* 0x080fe20000000053 */
[----:B------:R-:W-:Y:S01]  /*88c0*/  FFMA R52, R52, R47, R51 ;  /* 0x0000002f34347223 */ /* 0x000fe20000000033 */
[----:B------:R-:W2:Y:S01]  /*88d0*/  LDS.128 R24, [R28+0x950] ;  /* 0x000950001c187984 */ /* 0x000ea20000000c00 */
[-C--:B------:R-:W-:Y:S01]  /*88e0*/  FFMA R54, R5, R38.reuse, R54 ;  /* 0x0000002605367223 */ /* 0x080fe20000000036 */
[-C--:B------:R-:W-:Y:S01]  /*88f0*/  FFMA R56, R7, R38.reuse, R56 ;  /* 0x0000002607387223 */ /* 0x080fe20000000038 */
[----:B------:R-:W-:Y:S01]  /*8900*/  FFMA R58, R31, R38, R58 ;  /* 0x000000261f3a7223 */ /* 0x000fe2000000003a */
[----:B------:R-:W3:Y:S01]  /*8910*/  LDS.128 R32, [R28+0x900] ;  /* 0x000900001c207984 */ /* 0x000ee20000000c00 */
[-C--:B------:R-:W-:Y:S01]  /*8920*/  FFMA R60, R5, R39.reuse, R60 ;  /* 0x00000027053c7223 */ /* 0x080fe2000000003c */
[-C--:B------:R-:W-:Y:S01]  /*8930*/  FFMA R62, R7, R39.reuse, R62 ;  /* 0x00000027073e7223 */ /* 0x080fe2000000003e */
[----:B------:R-:W-:Y:S01]  /*8940*/  FFMA R64, R31, R39, R64 ;  /* 0x000000271f407223 */ /* 0x000fe20000000040 */
[----:B------:R-:W4:Y:S04]  /*8950*/  LDS.128 R44, [R4+0x3c00] ;  /* 0x003c0000042c7984 */ /* 0x000f280000000c00 */
[----:B------:R-:W5:Y:S01]  /*8960*/  LDS.128 R36, [R0+0x3c80] ;  /* 0x003c800000247984 */ /* 0x000f620000000c00 */
        /* <DEDUP_REMOVED lines=24> */
[-C--:B----4-:R-:W-:Y:S01]  /*8af0*/  FFMA R131, R33, R44.reuse, R176 ;  /* 0x0000002c21837223 */ /* 0x090fe200000000b0 */
        /* <DEDUP_REMOVED lines=24> */
[-C--:B-----5:R-:W-:Y:S01]  /*8c80*/  FFMA R85, R33, R36.reuse, R85 ;  /* 0x0000002421557223 */ /* 0x0a0fe20000000055 */
        /* <DEDUP_REMOVED lines=25> */
[----:B------:R-:W1:Y:S01]  /*8e20*/  LDS.128 R36, [R0+0x3f00] ;  /* 0x003f000000247984 */ /* 0x000e620000000c00 */
        /* <DEDUP_REMOVED lines=22> */
[----:B------:R-:W-:Y:S01]  /*8f90*/  FFMA R25, R25, R43, R52 ;  /* 0x0000002b19197223 */ /* 0x000fe20000000034 */
[----:B--2---:R-:W-:Y:S01]  /*8fa0*/  FFMA R144, R22, R44, R95 ;  /* 0x0000002c16907223 */ /* 0x004fe2000000005f */
[----:B------:R-:W2:Y:S01]  /*8fb0*/  LDS.128 R40, [R4+0x3f00] ;  /* 0x003f000004287984 */ /* 0x000ea20000000c00 */
        /* <DEDUP_REMOVED lines=23> */
[-C--:B-1----:R-:W-:Y:S01]  /*9130*/  FFMA R58, R18, R36.reuse, R49 ;  /* 0x00000024123a7223 */ /* 0x082fe20000000031 */
[----:B------:R-:W1:Y:S01]  /*9140*/  LDS.128 R44, [R0+0x4200] ;  /* 0x00420000002c7984 */ /* 0x000e620000000c00 */
[----:B------:R-:W-:Y:S01]  /*9150*/  FFMA R60, R22, R36, R51 ;  /* 0x00000024163c7223 */ /* 0x000fe20000000033 */
[----:B------:R-:W-:Y:S01]  /*9160*/  FFMA R209, R36, R34, R5 ;  /* 0x0000002224d17223 */ /* 0x000fe20000000005 */
[-C--:B------:R-:W-:Y:S01]  /*9170*/  FFMA R52, R10, R36.reuse, R7 ;  /* 0x000000240a347223 */ /* 0x080fe20000000007 */
[----:B------:R-:W3:Y:S01]  /*9180*/  LDS.128 R48, [R4+0x3f80] ;  /* 0x003f800004307984 */ /* 0x000ee20000000c00 */
        /* <DEDUP_REMOVED lines=31> */
[----:B------:R-:W-:Y:S01]  /*9380*/  FFMA R72, R18, R43, R169 ;  /* 0x0000002b12487223 */ /* 0x000fe200000000a9 */
[----:B------:R-:W-:Y:S01]  /*9390*/  FFMA R40, R26, R40, R141 ;  /* 0x000000281a287223 */ /* 0x000fe2000000008d */
[-C--:B------:R-:W-:Y:S01]  /*93a0*/  FFMA R196, R22, R41.reuse, R149 ;  /* 0x0000002916c47223 */ /* 0x080fe20000000095 */
[----:B------:R-:W-:Y:S01]  /*93b0*/  FFMA R198, R26, R41, R151 ;  /* 0x000000291ac67223 */ /* 0x000fe20000000097 */
[-C--:B-1----:R-:W-:Y:S01]  /*93c0*/  FFMA R129, R23, R44.reuse, R60 ;  /* 0x0000002c17817223 */ /* 0x082fe2000000003c */
[----:B------:R-:W-:Y:S01]  /*93d0*/  FFMA R133, R27, R44, R62 ;  /* 0x0000002c1b857223 */ /* 0x000fe2000000003e */
[----:B------:R-:W-:Y:S01]  /*93e0*/  FFMA R16, R22, R42, R161 ;  /* 0x0000002a16107223 */ /* 0x000fe200000000a1 */
[----:B------:R-:W1:Y:S01]  /*93f0*/  LDS.128 R60, [R4+0x4200] ;  /* 0x00420000043c7984 */ /* 0x000e620000000c00 */
[-C--:B---3--:R-:W-:Y:S01]  /*9400*/  FFMA R80, R14, R48.reuse, R179 ;  /* 0x000000300e507223 */ /* 0x088fe200000000b3 */
        /* <DEDUP_REMOVED lines=17> */
[C---:B------:R-:W-:Y:S01]  /*9520*/  FFMA R6, R10.reuse, R42, R155 ;  /* 0x0000002a0a067223 */ /* 0x040fe2000000009b */
[----:B------:R-:W-:Y:S01]  /*9530*/  FFMA R30, R10, R43, R165 ;  /* 0x0000002b0a1e7223 */ /* 0x000fe200000000a5 */
[-C--:B------:R-:W-:Y:S01]  /*9540*/  FFMA R22, R22, R51.reuse, R21 ;  /* 0x0000003316167223 */ /* 0x080fe20000000015 */
[----:B------:R-:W-:Y:S01]  /*9550*/  FFMA R26, R26, R51, R25 ;  /* 0x000000331a1a7223 */ /* 0x000fe20000000019 */
[----:B------:R-:W-:Y:S01]  /*9560*/  FFMA R13, R45, R35, R64 ;  /* 0x000000232d0d7223 */ /* 0x000fe20000000040 */
[----:B------:R-:W-:Y:S01]  /*9570*/  FFMA R17, R11, R45, R66 ;  /* 0x0000002d0b117223 */ /* 0x000fe20000000042 */
[-C--:B------:R-:W-:Y:S01]  /*9580*/  FFMA R73, R46, R35.reuse, R65 ;  /* 0x000000232e497223 */ /* 0x080fe20000000041 */
[----:B--2---:R-:W-:Y:S01]  /*9590*/  FFMA R149, R36, R35, R85 ;  /* 0x0000002324957223 */ /* 0x004fe20000000055 */
        /* <DEDUP_REMOVED lines=13> */
[----:B------:R-:W2:Y:S01]  /*9670*/  LDS.128 R64, [R4+0x4280] ;  /* 0x0042800004407984 */ /* 0x000ea20000000c00 */
        /* <DEDUP_REMOVED lines=13> */
[-C--:B------:R-:W-:Y:S01]  /*9750*/  FFMA R124, R41, R34.reuse, R124 ;  /* 0x00000022297c7223 */ /* 0x080fe2000000007c */
[C---:B------:R-:W-:Y:S01]  /*9760*/  FFMA R190, R10.reuse, R41, R143 ;  /* 0x000000290abe7223 */ /* 0x040fe2000000008f */
[----:B------:R-:W-:Y:S01]  /*9770*/  FFMA R24, R43, R34, R24 ;  /* 0x000000222b187223 */ /* 0x000fe20000000018 */
[----:B------:R-:W3:Y:S01]  /*9780*/  LDS.128 R36, [R28+0x1200] ;  /* 0x001200001c247984 */ /* 0x000ee20000000c00 */
[C---:B------:R-:W-:Y:S01]  /*9790*/  FFMA R78, R10.reuse, R48, R177 ;  /* 0x000000300a4e7223 */ /* 0x040fe200000000b1 */
[C---:B------:R-:W-:Y:S01]  /*97a0*/  FFMA R90, R10.reuse, R49, R187 ;  /* 0x000000310a5a7223 */ /* 0x040fe200000000bb */
[----:B------:R-:W-:Y:S01]  /*97b0*/  FFMA R98, R10, R50, R199 ;  /* 0x000000320a627223 */ /* 0x000fe200000000c7 */
[----:B-1----:R-:W-:Y:S01]  /*97c0*/  FFMA R183, R27, R60, R40 ;  /* 0x0000003c1bb77223 */ /* 0x002fe20000000028 */
[-C--:B------:R-:W-:Y:S01]  /*97d0*/  FFMA R7, R48, R34.reuse, R175 ;  /* 0x0000002230077223 */ /* 0x080fe200000000af */
[-C--:B------:R-:W-:Y:S01]  /*97e0*/  FFMA R9, R50, R34.reuse, R197 ;  /* 0x0000002232097223 */ /* 0x080fe200000000c5 */
[----:B------:R-:W-:Y:S01]  /*97f0*/  FFMA R10, R10, R51, R33 ;  /* 0x000000330a0a7223 */ /* 0x000fe20000000021 */
[----:B------:R-:W1:Y:S01]  /*9800*/  LDS.128 R40, [R28+0x1210] ;  /* 0x001210001c287984 */ /* 0x000e620000000c00 */
[-C--:B------:R-:W-:Y:S01]  /*9810*/  FFMA R92, R49, R34.reuse, R92 ;  /* 0x00000022315c7223 */ /* 0x080fe2000000005c */
[----:B------:R-:W-:Y:S01]  /*9820*/  FFMA R34, R51, R34, R54 ;  /* 0x0000002233227223 */ /* 0x000fe20000000036 */
        /* <DEDUP_REMOVED lines=34> */
[-C--:B------:R-:W-:Y:S01]  /*9a50*/  FFMA R193, R23, R62.reuse, R16 ;  /* 0x0000003e17c17223 */ /* 0x080fe20000000010 */
[----:B------:R-:W-:Y:S01]  /*9a60*/  FFMA R195, R27, R62, R20 ;  /* 0x0000003e1bc37223 */ /* 0x000fe20000000014 */
[----:B------:R-:W5:Y:S01]  /*9a70*/  LDS.128 R52, [R28+0x1240] ;  /* 0x001240001c347984 */ /* 0x000f620000000c00 */
[----:B------:R-:W-:Y:S01]  /*9a80*/  FFMA R197, R63, R35, R24 ;  /* 0x000000233fc57223 */ /* 0x000fe20000000018 */
[-C--:B------:R-:W-:Y:S01]  /*9a90*/  FFMA R199, R11, R63.reuse, R30 ;  /* 0x0000003f0bc77223 */ /* 0x080fe2000000001e */
[-C--:B------:R-:W-:Y:S01]  /*9aa0*/  FFMA R201, R15, R63.reuse, R32 ;  /* 0x0000003f0fc97223 */ /* 0x080fe20000000020 */
[----:B------:R3:W5:Y:S01]  /*9ab0*/  LDS.128 R56, [R28+0x1250] ;  /* 0x001250001c387984 */ /* 0x0007620000000c00 */
[-C--:B------:R-:W-:Y:S01]  /*9ac0*/  FFMA R203, R19, R63.reuse, R72 ;  /* 0x0000003f13cb7223 */ /* 0x080fe20000000048 */
[-C--:B------:R-:W-:Y:S01]  /*9ad0*/  FFMA R205, R23, R63.reuse, R74 ;  /* 0x0000003f17cd7223 */ /* 0x080fe2000000004a */
[----:B------:R-:W-:Y:S01]  /*9ae0*/  FFMA R207, R27, R63, R76 ;  /* 0x0000003f1bcf7223 */ /* 0x000fe2000000004c */
[----:B--2---:R-:W-:Y:S01]  /*9af0*/  FFMA R211, R64, R35, R7 ;  /* 0x0000002340d37223 */ /* 0x004fe20000000007 */
[-C--:B------:R-:W-:Y:S01]  /*9b00*/  FFMA R213, R11, R64.reuse, R78 ;  /* 0x000000400bd57223 */ /* 0x080fe2000000004e */
[----:B------:R-:W-:Y:S01]  /*9b10*/  FFMA R215, R15, R64, R80 ;  /* 0x000000400fd77223 */ /* 0x000fe20000000050 */
[----:B------:R-:W2:Y:S01]  /*9b20*/  LDS.128 R60, [R0+0x4580] ;  /* 0x00458000003c7984 */ /* 0x000ea20000000c00 */
[-C--:B------:R-:W-:Y:S01]  /*9b30*/  FFMA R7, R11, R65.reuse, R90 ;  /* 0x000000410b077223 */ /* 0x080fe2000000005a */
[----:B------:R-:W-:Y:S01]  /*9b40*/  FFMA R117, R15, R65, R88 ;  /* 0x000000410f757223 */ /* 0x000fe20000000058 */
[----:B------:R-:W-:Y:S01]  /*9b50*/  FFMA R223, R66, R35, R9 ;  /* 0x0000002342df7223 */ /* 0x000fe20000000009 */
[-C--:B------:R-:W-:Y:S01]  /*9b60*/  FFMA R225, R11, R66.reuse, R98 ;  /* 0x000000420be17223 */ /* 0x080fe20000000062 */
[----:B------:R-:W-:Y:S01]  /*9b70*/  FFMA R227, R15, R66, R102 ;  /* 0x000000420fe37223 */ /* 0x000fe20000000066 */
[-C--:B------:R-:W-:Y:S01]  /*9b80*/  FFMA R235, R11, R67.reuse, R10 ;  /* 0x000000430beb7223 */ /* 0x080fe2000000000a */
[----:B------:R-:W-:Y:S01]  /*9b90*/  FFMA R237, R15, R67, R14 ;  /* 0x000000430fed7223 */ /* 0x000fe2000000000e */
[----:B---3--:R-:W-:Y:S01]  /*9ba0*/  FFMA R28, R36, R69, R13 ;  /* 0x00000045241c7223 */ /* 0x008fe2000000000d */
[----:B------:R-:W3:Y:S01]  /*9bb0*/  LDS.128 R8, [R4+0x4500] ;  /* 0x0045000004087984 */ /* 0x000ee20000000c00 */
[C---:B------:R-:W-:Y:S01]  /*9bc0*/  FFMA R217, R19.reuse, R64, R86 ;  /* 0x0000004013d97223 */ /* 0x040fe20000000056 */
[C---:B------:R-:W-:Y:S01]  /*9bd0*/  FFMA R119, R19.reuse, R65, R84 ;  /* 0x0000004113777223 */ /* 0x040fe20000000054 */
[C---:B------:R-:W-:Y:S01]  /*9be0*/  FFMA R229, R19.reuse, R66, R104 ;  /* 0x0000004213e57223 */ /* 0x040fe20000000068 */
[----:B------:R-:W3:Y:S01]  /*9bf0*/  LDS.128 R12, [R4+0x4580] ;  /* 0x00458000040c7984 */ /* 0x000ee20000000c00 */
[----:B------:R-:W-:Y:S01]  /*9c00*/  FFMA R239, R19, R67, R18 ;  /* 0x0000004313ef7223 */ /* 0x000fe20000000012 */
[----:B-1----:R-:W-:Y:S01]  /*9c10*/  FFMA R30, R40, R69, R17 ;  /* 0x00000045281e7223 */ /* 0x002fe20000000011 */
[----:B------:R-:W-:Y:S01]  /*9c20*/  FFMA R5, R65, R35, R92 ;  /* 0x0000002341057223 */ /* 0x000fe2000000005c */
[CC--:B------:R-:W-:Y:S01]  /*9c30*/  FFMA R121, R23.reuse, R65.reuse, R82 ;  /* 0x0000004117797223 */ /* 0x0c0fe20000000052 */
[----:B------:R-:W1:Y:S01]  /*9c40*/  LDS.128 R16, [R0+0x4800] ;  /* 0x0048000000107984 */ /* 0x000e620000000c00 */
[-C--:B------:R-:W-:Y:S01]  /*9c50*/  FFMA R219, R23, R64.reuse, R96 ;  /* 0x0000004017db7223 */ /* 0x080fe20000000060 */
[C---:B------:R-:W-:Y:S01]  /*9c60*/  FFMA R221, R27.reuse, R64, R100 ;  /* 0x000000401bdd7223 */ /* 0x040fe20000000064 */
[----:B------:R-:W-:Y:S01]  /*9c70*/  FFMA R65, R27, R65, R94 ;  /* 0x000000411b417223 */ /* 0x000fe2000000005e */
[-C--:B------:R-:W-:Y:S01]  /*9c80*/  FFMA R231, R23, R66.reuse, R106 ;  /* 0x0000004217e77223 */ /* 0x080fe2000000006a */
[----:B------:R-:W-:Y:S01]  /*9c90*/  FFMA R233, R27, R66, R108 ;  /* 0x000000421be97223 */ /* 0x000fe2000000006c */
[----:B------:R-:W-:Y:S01]  /*9ca0*/  FFMA R35, R67, R35, R34 ;  /* 0x0000002343237223 */ /* 0x000fe20000000022 */
[-C--:B------:R-:W-:Y:S01]  /*9cb0*/  FFMA R23, R23, R67.reuse, R22 ;  /* 0x0000004317177223 */ /* 0x080fe20000000016 */
[----:B------:R-:W-:Y:S01]  /*9cc0*/  FFMA R27, R27, R67, R26 ;  /* 0x000000431b1b7223 */ /* 0x000fe2000000001a */
[-C--:B------:R-:W-:Y:S01]  /*9cd0*/  FFMA R6, R36, R68.reuse, R209 ;  /* 0x0000004424067223 */ /* 0x080fe200000000d1 */
[-C--:B------:R-:W-:Y:S01]  /*9ce0*/  FFMA R20, R40, R68.reuse, R123 ;  /* 0x0000004428147223 */ /* 0x080fe2000000007b */
[-C--:B----4-:R-:W-:Y:S01]  /*9cf0*/  FFMA R22, R44, R68.reuse, R125 ;  /* 0x000000442c167223 */ /* 0x090fe2000000007d */
[-C--:B-----5:R-:W-:Y:S01]  /*9d00*/  FFMA R24, R48, R68.reuse, R127 ;  /* 0x0000004430187223 */ /* 0x0a0fe2000000007f */
        /* <DEDUP_REMOVED lines=18> */
[C---:B------:R-:W-:Y:S01]  /*9e30*/  FFMA R124, R52.reuse, R62, R103 ;  /* 0x0000003e347c7223 */ /* 0x040fe20000000067 */
[-C--:B------:R-:W-:Y:S01]  /*9e40*/  FFMA R64, R52, R69.reuse, R31 ;  /* 0x0000004534407223 */ /* 0x080fe2000000001f */
[C---:B------:R-:W-:Y:S01]  /*9e50*/  FFMA R66, R56.reuse, R69, R33 ;  /* 0x0000004538427223 */ /* 0x040fe20000000021 */
[----:B------:R-:W-:Y:S01]  /*9e60*/  FFMA R70, R56, R70, R135 ;  /* 0x0000004638467223 */ /* 0x000fe20000000087 */
[-C--:B------:R-:W-:Y:S01]  /*9e70*/  FFMA R82, R36, R71.reuse, R137 ;  /* 0x0000004724527223 */ /* 0x080fe20000000089 */
[-C--:B------:R-:W-:Y:S01]  /*9e80*/  FFMA R84, R40, R71.reuse, R139 ;  /* 0x0000004728547223 */ /* 0x080fe2000000008b */
[-C--:B------:R-:W-:Y:S01]  /*9e90*/  FFMA R86, R44, R71.reuse, R141 ;  /* 0x000000472c567223 */ /* 0x080fe2000000008d */
[-C--:B------:R-:W-:Y:S01]  /*9ea0*/  FFMA R88, R48, R71.reuse, R143 ;  /* 0x0000004730587223 */ /* 0x080fe2000000008f */
        /* <DEDUP_REMOVED lines=89> */
[----:B------:R-:W-:-:S02]  /*a440*/  FFMA R89, R57, R19, R92 ;  /* 0x0000001339597223 */ /* 0x000fc4000000005c */
[----:B------:R-:W3:Y:S01]  /*a450*/  LDS.128 R16, [R4+0x4880] ;  /* 0x0048800004107984 */ /* 0x000ee20000000c00 */
[-C--:B--2---:R-:W-:Y:S01]  /*a460*/  FFMA R91, R37, R8.reuse, R94 ;  /* 0x00000008255b7223 */ /* 0x084fe2000000005e */
        /* <DEDUP_REMOVED lines=153> */
[-C--:B------:R-:W-:Y:S01]  /*ae00*/  FFMA R188, R54, R8.reuse, R195 ;  /* 0x0000000836bc7223 */ /* 0x080fe200000000c3 */
[----:B------:R-:W-:Y:S01]  /*ae10*/  FFMA R190, R58, R8, R197 ;  /* 0x000000083abe7223 */ /* 0x000fe200000000c5 */
[----:B------:R-:W-:Y:S01]  /*ae20*/  LDS.128 R64, [R4+0x4e00] ;  /* 0x004e000004407984 */ /* 0x000fe20000000c00 */
[C---:B------:R-:W-:Y:S01]  /*ae30*/  FFMA R192, R38.reuse, R9, R199 ;  /* 0x0000000926c07223 */ /* 0x040fe200000000c7 */
[C---:B------:R-:W-:Y:S01]  /*ae40*/  FFMA R204, R38.reuse, R10, R211 ;  /* 0x0000000a26cc7223 */ /* 0x040fe200000000d3 */
[----:B------:R-:W-:Y:S01]  /*ae50*/  FFMA R38, R38, R11, R37 ;  /* 0x0000000b26267223 */ /* 0x000fe20000000025 */
[-C--:B------:R-:W-:Y:S01]  /*ae60*/  FFMA R194, R42, R9.reuse, R201 ;  /* 0x000000092ac27223 */ /* 0x080fe200000000c9 */
[----:B------:R-:W3:Y:S01]  /*ae70*/  LDC.64 R36, c[0x0][0x390] ;  /* 0x0000e400ff247b82 */ /* 0x000ee20000000a00 */
[-C--:B------:R-:W-:Y:S01]  /*ae80*/  FFMA R196, R46, R9.reuse, R203 ;  /* 0x000000092ec47223 */ /* 0x080fe200000000cb */
[-C--:B------:R-:W-:Y:S01]  /*ae90*/  FFMA R198, R50, R9.reuse, R205 ;  /* 0x0000000932c67223 */ /* 0x080fe200000000cd */
[-C--:B------:R-:W-:Y:S01]  /*aea0*/  FFMA R200, R54, R9.reuse, R207 ;  /* 0x0000000936c87223 */ /* 0x080fe200000000cf */
[----:B-1----:R-:W-:Y:S01]  /*aeb0*/  FFMA R8, R43, R12, R6 ;  /* 0x0000000c2b087223 */ /* 0x002fe20000000006 */
        /* <DEDUP_REMOVED lines=20> */
[----:B------:R-:W-:Y:S01]  /*b000*/  FFMA R62, R39, R14, R62 ;  /* 0x0000000e273e7223 */ /* 0x000fe2000000003e */
[----:B---3--:R-:W-:-:S04]  /*b010*/  IMAD.WIDE.U32 R36, R29, 0x4, R36 ;  /* 0x000000041d247825 */ /* 0x008fc800078e0024 */
[-C--:B------:R-:W-:Y:S01]  /*b020*/  FFMA R20, R47, R12.reuse, R20 ;  /* 0x0000000c2f147223 */ /* 0x080fe20000000014 */
[----:B------:R-:W-:Y:S01]  /*b030*/  FFMA R24, R51, R12, R24 ;  /* 0x0000000c33187223 */ /* 0x000fe20000000018 */
[C---:B--2---:R-:W-:Y:S01]  /*b040*/  FFMA R80, R39.reuse, R16, R84 ;  /* 0x0000001027507223 */ /* 0x044fe20000000054 */
[C---:B------:R-:W-:Y:S01]  /*b050*/  FFMA R81, R39.reuse, R17, R96 ;  /* 0x0000001127517223 */ /* 0x040fe20000000060 */
[C---:B------:R-:W-:Y:S01]  /*b060*/  FFMA R82, R39.reuse, R18, R108 ;  /* 0x0000001227527223 */ /* 0x040fe2000000006c */
[----:B------:R-:W-:Y:S01]  /*b070*/  FFMA R83, R39, R19, R120 ;  /* 0x0000001327537223 */ /* 0x000fe20000000078 */
[-C--:B------:R-:W-:Y:S01]  /*b080*/  FFMA R32, R55, R12.reuse, R32 ;  /* 0x0000000c37207223 */ /* 0x080fe20000000020 */
[-C--:B------:R-:W-:Y:S01]  /*b090*/  FFMA R25, R51, R13.reuse, R34 ;  /* 0x0000000d33197223 */ /* 0x080fe20000000022 */
[----:B------:R-:W-:Y:S01]  /*b0a0*/  FFMA R12, R59, R12, R22 ;  /* 0x0000000c3b0c7223 */ /* 0x000fe20000000016 */
[-C--:B------:R-:W-:Y:S01]  /*b0b0*/  FFMA R9, R43, R13.reuse, R28 ;  /* 0x0000000d2b097223 */ /* 0x080fe2000000001c */
[-C--:B------:R-:W-:Y:S01]  /*b0c0*/  FFMA R34, R55, R14.reuse, R68 ;  /* 0x0000000e37227223 */ /* 0x080fe20000000044 */
[----:B------:R2:W-:Y:S01]  /*b0d0*/  STG.E.128 desc[UR10][R36.64], R60 ;  /* 0x0000003c24007986 */ /* 0x0005e2000c101d0a */
[-C--:B------:R-:W-:Y:S01]  /*b0e0*/  FFMA R10, R43, R14.reuse, R48 ;  /* 0x0000000e2b0a7223 */ /* 0x080fe20000000030 */
[-C--:B------:R-:W-:Y:S01]  /*b0f0*/  FFMA R22, R47, R14.reuse, R52 ;  /* 0x0000000e2f167223 */ /* 0x080fe20000000034 */
[----:B------:R-:W-:Y:S01]  /*b100*/  FFMA R26, R51, R14, R56 ;  /* 0x0000000e331a7223 */ /* 0x000fe20000000038 */
[----:B------:R3:W-:Y:S01]  /*b110*/  STG.E.128 desc[UR10][R36.64+0x10], R80 ;  /* 0x0000105024007986 */ /* 0x0007e2000c101d0a */
[-C--:B------:R-:W-:Y:S01]  /*b120*/  FFMA R28, R43, R16.reuse, R86 ;  /* 0x000000102b1c7223 */ /* 0x080fe20000000056 */
[-C--:B------:R-:W-:Y:S01]  /*b130*/  FFMA R68, R47, R16.reuse, R88 ;  /* 0x000000102f447223 */ /* 0x080fe20000000058 */
[-C--:B------:R-:W-:Y:S01]  /*b140*/  FFMA R72, R51, R16.reuse, R90 ;  /* 0x0000001033487223 */ /* 0x080fe2000000005a */
[----:B------:R-:W-:Y:S01]  /*b150*/  FFMA R76, R55, R16, R92 ;  /* 0x00000010374c7223 */ /* 0x000fe2000000005c */
[-C--:B-1----:R-:W-:Y:S01]  /*b160*/  FFMA R180, R39, R4.reuse, R180 ;  /* 0x0000000427b47223 */ /* 0x082fe200000000b4 */
[-C--:B------:R-:W-:Y:S01]  /*b170*/  FFMA R184, R47, R4.reuse, R184 ;  /* 0x000000042fb87223 */ /* 0x080fe200000000b8 */
[----:B------:R-:W-:Y:S01]  /*b180*/  FFMA R188, R55, R4, R188 ;  /* 0x0000000437bc7223 */ /* 0x000fe200000000bc */
[----:B------:R-:W-:Y:S01]  /*b190*/  FFMA R21, R47, R13, R30 ;  /* 0x0000000d2f157223 */ /* 0x000fe2000000001e */
[C---:B------:R-:W-:Y:S01]  /*b1a0*/  FFMA R14, R59.reuse, R14, R70 ;  /* 0x0000000e3b0e7223 */ /* 0x040fe20000000046 */
[----:B------:R-:W-:Y:S01]  /*b1b0*/  FFMA R16, R59, R16, R94 ;  /* 0x000000103b107223 */ /* 0x000fe2000000005e */
[-C--:B------:R-:W-:Y:S01]  /*b1c0*/  FFMA R29, R43, R17.reuse, R98 ;  /* 0x000000112b1d7223 */ /* 0x080fe20000000062 */
[-C--:B------:R-:W-:Y:S01]  /*b1d0*/  FFMA R69, R47, R17.reuse, R100 ;  /* 0x000000112f457223 */ /* 0x080fe20000000064 */
[----:B------:R-:W-:Y:S01]  /*b1e0*/  FFMA R73, R51, R17, R102 ;  /* 0x0000001133497223 */ /* 0x000fe20000000066 */
[----:B--2---:R-:W-:Y:S01]  /*b1f0*/  FFMA R60, R43, R4, R182 ;  /* 0x000000042b3c7223 */ /* 0x004fe200000000b6 */
[C---:B------:R-:W-:Y:S01]  /*b200*/  FFMA R33, R55.reuse, R13, R40 ;  /* 0x0000000d37217223 */ /* 0x040fe20000000028 */
[----:B------:R-:W-:Y:S01]  /*b210*/  FFMA R77, R55, R17, R104 ;  /* 0x00000011374d7223 */ /* 0x000fe20000000068 */
[----:B------:R-:W-:Y:S01]  /*b220*/  FFMA R30, R43, R18, R110 ;  /* 0x000000122b1e7223 */ /* 0x000fe2000000006e */
[-C--:B---3--:R-:W-:Y:S01]  /*b230*/  FFMA R80, R51, R4.reuse, R186 ;  /* 0x0000000433507223 */ /* 0x088fe200000000ba */
        /* <DEDUP_REMOVED lines=53> */
[----:B------:R-:W-:Y:S01]  /*b590*/  FFMA R7, R59, R7, R58 ;  /* 0x000000073b077223 */ /* 0x000fe2000000003a */
[----:B------:R-:W-:Y:S04]  /*b5a0*/  STG.E.128 desc[UR10][R36.64+0x20], R84 ;  /* 0x0000205424007986 */ /* 0x000fe8000c101d0a */
        /* <DEDUP_REMOVED lines=20> */
[----:B------:R-:W-:Y:S01]  /*b6f0*/  STG.E.128 desc[UR10][R2.64+0x5a30], R4 ;  /* 0x005a300402007986 */ /* 0x000fe2000c101d0a */
[----:B------:R-:W-:Y:S05]  /*b700*/  EXIT ;  /* 0x000000000000794d */ /* 0x000fea0003800000 */
.L_x_21:
[----:B------:R-:W-:-:S00]  /*b710*/  BRA `(.L_x_21) ;  /* 0xfffffffc00fc7947 */ /* 0x000fc0000383ffff */
[----:B------:R-:W-:-:S00]  /*b720*/  NOP ;  /* 0x0000000000007918 */ /* 0x000fc00000000000 */
        /* <DEDUP_REMOVED lines=13> */
.L_x_22:


//--------------------- .nv.shared.main_kernel0   --------------------------
	.section	.nv.shared.main_kernel0,"aw",@nobits
	.sectionflags	@""
	.align	16
	.zero		1024


//--------------------- .nv.shared.reserved.0     --------------------------
	.section	.nv.shared.reserved.0,"aw",@nobits
	.weak		__nv_reservedSMEM_offset_0_alias
	.size		__nv_reservedSMEM_offset_0_alias, 0, 64
	.other		__nv_reservedSMEM_offset_0_alias,@"STO_CUDA_RESERVED_SHARED STV_DEFAULT"
__nv_reservedSMEM_offset_0_alias:
	.zero		0
	.zero		64


//--------------------- .nv.constant0.main_kernel0 --------------------------
	.section	.nv.constant0.main_kernel0,"a",@progbits
	.sectionflags	@""
	.align	4
.nv.constant0.main_kernel0:
	.zero		920


//--------------------- SYMBOLS --------------------------

	.type		.nv.reservedSmem.offset0,@object
	.size		.nv.reservedSmem.offset0,0x4
	.type		.nv.reservedSmem.cap,@object
	.size		.nv.reservedSmem.cap,0x4
